//
// Generated by NVIDIA NVVM Compiler
//
// Compiler Build ID: CL-36424714
// Cuda compilation tools, release 13.0, V13.0.88
// Based on NVVM 20.0.0
//

.version 9.0
.target sm_100
.address_size 64

	// .globl	_Z8init_rngP17curandStateXORWOWy
.global .align 4 .b8 precalc_xorwow_matrix[102400];
.global .align 4 .b8 precalc_xorwow_offset_matrix[102400];
.global .align 4 .b8 mrg32k3aM1[2304];
.global .align 4 .b8 mrg32k3aM2[2304];
.global .align 4 .b8 mrg32k3aM1SubSeq[2016];
.global .align 4 .b8 mrg32k3aM2SubSeq[2016];
.global .align 4 .b8 mrg32k3aM1Seq[2304];
.global .align 4 .b8 mrg32k3aM2Seq[2304];
.const .align 8 .b8 __cr_lgamma_table[72];
.const .align 4 .f32 d_J = 0f3F800000;
.const .align 4 .u32 d_LX = 1024;
.const .align 4 .u32 d_LY = 1024;
.const .align 4 .u32 d_SubL = 512;
.global .align 4 .f32 d_beta = 0f3E4CCCCD;
// _ZZ18update_black_sitesPiS_P17curandStateXORWOWfE12shared_white has been demoted
// _ZZ18update_white_sitesPiS_P17curandStateXORWOWfE12shared_black has been demoted

.visible .entry _Z8init_rngP17curandStateXORWOWy(
	.param .u64 .ptr .align 1 _Z8init_rngP17curandStateXORWOWy_param_0,
	.param .u64 _Z8init_rngP17curandStateXORWOWy_param_1
)
{
	.reg .pred 	%p<27>;
	.reg .b32 	%r<422>;
	.reg .b64 	%rd<19>;

	ld.param.u64 	%rd8, [_Z8init_rngP17curandStateXORWOWy_param_0];
	ld.param.u64 	%rd9, [_Z8init_rngP17curandStateXORWOWy_param_1];
	mov.u32 	%r185, %tid.x;
	mov.u32 	%r186, %ctaid.x;
	mov.u32 	%r187, %ntid.x;
	mad.lo.s32 	%r1, %r186, %r187, %r185;
	mov.u32 	%r188, %tid.y;
	mov.u32 	%r189, %ctaid.y;
	mov.u32 	%r190, %ntid.y;
	mad.lo.s32 	%r191, %r189, %r190, %r188;
	ld.const.u32 	%r3, [d_SubL];
	setp.ge.s32 	%p1, %r1, %r3;
	ld.const.u32 	%r192, [d_LY];
	setp.ge.s32 	%p2, %r191, %r192;
	or.pred  	%p3, %p1, %p2;
	@%p3 bra 	$L__BB0_44;
	cvta.to.global.u64 	%rd10, %rd8;
	mad.lo.s32 	%r194, %r3, %r191, %r1;
	cvt.s64.s32 	%rd18, %r194;
	mul.wide.s32 	%rd11, %r194, 48;
	add.s64 	%rd2, %rd10, %rd11;
	cvt.u32.u64 	%r195, %rd9;
	xor.b32  	%r196, %r195, -1429050551;
	mul.lo.s32 	%r197, %r196, 1099087573;
	{ .reg .b32 tmp; mov.b64 {tmp, %r198}, %rd9; }
	xor.b32  	%r199, %r198, -136515619;
	mul.lo.s32 	%r200, %r199, -1703105765;
	add.s32 	%r201, %r197, %r200;
	add.s32 	%r202, %r201, 6615241;
	add.s32 	%r203, %r197, 123456789;
	st.global.v2.u32 	[%rd2], {%r202, %r203};
	xor.b32  	%r204, %r197, 362436069;
	add.s32 	%r205, %r200, 521288629;
	st.global.v2.u32 	[%rd2+8], {%r204, %r205};
	xor.b32  	%r206, %r200, 88675123;
	add.s32 	%r207, %r197, 5783321;
	st.global.v2.u32 	[%rd2+16], {%r206, %r207};
	setp.eq.s32 	%p4, %r194, 0;
	@%p4 bra 	$L__BB0_43;
	mov.b32 	%r328, 0;
$L__BB0_3:
	and.b64  	%rd4, %rd18, 3;
	setp.eq.s64 	%p5, %rd4, 0;
	@%p5 bra 	$L__BB0_42;
	mul.wide.u32 	%rd12, %r328, 3200;
	mov.u64 	%rd13, precalc_xorwow_matrix;
	add.s64 	%rd5, %rd13, %rd12;
	cvt.u32.u64 	%r5, %rd4;
	mov.b32 	%r329, 0;
$L__BB0_5:
	mov.b32 	%r342, 0;
	mov.u32 	%r343, %r342;
	mov.u32 	%r344, %r342;
	mov.u32 	%r345, %r342;
	mov.u32 	%r346, %r342;
	mov.u32 	%r335, %r342;
$L__BB0_6:
	mul.wide.u32 	%rd14, %r335, 4;
	add.s64 	%rd15, %rd2, %rd14;
	ld.global.u32 	%r13, [%rd15+4];
	shl.b32 	%r14, %r335, 5;
	mov.b32 	%r341, 0;
$L__BB0_7:
	.pragma "nounroll";
	shr.u32 	%r212, %r13, %r341;
	and.b32  	%r213, %r212, 1;
	setp.eq.b32 	%p6, %r213, 1;
	not.pred 	%p7, %p6;
	add.s32 	%r214, %r14, %r341;
	mul.lo.s32 	%r215, %r214, 5;
	mul.wide.u32 	%rd16, %r215, 4;
	add.s64 	%rd6, %rd5, %rd16;
	@%p7 bra 	$L__BB0_9;
	ld.global.u32 	%r216, [%rd6];
	xor.b32  	%r346, %r346, %r216;
	ld.global.u32 	%r217, [%rd6+4];
	xor.b32  	%r345, %r345, %r217;
	ld.global.u32 	%r218, [%rd6+8];
	xor.b32  	%r344, %r344, %r218;
	ld.global.u32 	%r219, [%rd6+12];
	xor.b32  	%r343, %r343, %r219;
	ld.global.u32 	%r220, [%rd6+16];
	xor.b32  	%r342, %r342, %r220;
$L__BB0_9:
	and.b32  	%r222, %r212, 2;
	setp.eq.s32 	%p8, %r222, 0;
	@%p8 bra 	$L__BB0_11;
	ld.global.u32 	%r223, [%rd6+20];
	xor.b32  	%r346, %r346, %r223;
	ld.global.u32 	%r224, [%rd6+24];
	xor.b32  	%r345, %r345, %r224;
	ld.global.u32 	%r225, [%rd6+28];
	xor.b32  	%r344, %r344, %r225;
	ld.global.u32 	%r226, [%rd6+32];
	xor.b32  	%r343, %r343, %r226;
	ld.global.u32 	%r227, [%rd6+36];
	xor.b32  	%r342, %r342, %r227;
$L__BB0_11:
	and.b32  	%r229, %r212, 4;
	setp.eq.s32 	%p9, %r229, 0;
	@%p9 bra 	$L__BB0_13;
	ld.global.u32 	%r230, [%rd6+40];
	xor.b32  	%r346, %r346, %r230;
	ld.global.u32 	%r231, [%rd6+44];
	xor.b32  	%r345, %r345, %r231;
	ld.global.u32 	%r232, [%rd6+48];
	xor.b32  	%r344, %r344, %r232;
	ld.global.u32 	%r233, [%rd6+52];
	xor.b32  	%r343, %r343, %r233;
	ld.global.u32 	%r234, [%rd6+56];
	xor.b32  	%r342, %r342, %r234;
$L__BB0_13:
	and.b32  	%r236, %r212, 8;
	setp.eq.s32 	%p10, %r236, 0;
	@%p10 bra 	$L__BB0_15;
	ld.global.u32 	%r237, [%rd6+60];
	xor.b32  	%r346, %r346, %r237;
	ld.global.u32 	%r238, [%rd6+64];
	xor.b32  	%r345, %r345, %r238;
	ld.global.u32 	%r239, [%rd6+68];
	xor.b32  	%r344, %r344, %r239;
	ld.global.u32 	%r240, [%rd6+72];
	xor.b32  	%r343, %r343, %r240;
	ld.global.u32 	%r241, [%rd6+76];
	xor.b32  	%r342, %r342, %r241;
$L__BB0_15:
	and.b32  	%r243, %r212, 16;
	setp.eq.s32 	%p11, %r243, 0;
	@%p11 bra 	$L__BB0_17;
	ld.global.u32 	%r244, [%rd6+80];
	xor.b32  	%r346, %r346, %r244;
	ld.global.u32 	%r245, [%rd6+84];
	xor.b32  	%r345, %r345, %r245;
	ld.global.u32 	%r246, [%rd6+88];
	xor.b32  	%r344, %r344, %r246;
	ld.global.u32 	%r247, [%rd6+92];
	xor.b32  	%r343, %r343, %r247;
	ld.global.u32 	%r248, [%rd6+96];
	xor.b32  	%r342, %r342, %r248;
$L__BB0_17:
	and.b32  	%r250, %r212, 32;
	setp.eq.s32 	%p12, %r250, 0;
	@%p12 bra 	$L__BB0_19;
	ld.global.u32 	%r251, [%rd6+100];
	xor.b32  	%r346, %r346, %r251;
	ld.global.u32 	%r252, [%rd6+104];
	xor.b32  	%r345, %r345, %r252;
	ld.global.u32 	%r253, [%rd6+108];
	xor.b32  	%r344, %r344, %r253;
	ld.global.u32 	%r254, [%rd6+112];
	xor.b32  	%r343, %r343, %r254;
	ld.global.u32 	%r255, [%rd6+116];
	xor.b32  	%r342, %r342, %r255;
$L__BB0_19:
	and.b32  	%r257, %r212, 64;
	setp.eq.s32 	%p13, %r257, 0;
	@%p13 bra 	$L__BB0_21;
	ld.global.u32 	%r258, [%rd6+120];
	xor.b32  	%r346, %r346, %r258;
	ld.global.u32 	%r259, [%rd6+124];
	xor.b32  	%r345, %r345, %r259;
	ld.global.u32 	%r260, [%rd6+128];
	xor.b32  	%r344, %r344, %r260;
	ld.global.u32 	%r261, [%rd6+132];
	xor.b32  	%r343, %r343, %r261;
	ld.global.u32 	%r262, [%rd6+136];
	xor.b32  	%r342, %r342, %r262;
$L__BB0_21:
	and.b32  	%r264, %r212, 128;
	setp.eq.s32 	%p14, %r264, 0;
	@%p14 bra 	$L__BB0_23;
	ld.global.u32 	%r265, [%rd6+140];
	xor.b32  	%r346, %r346, %r265;
	ld.global.u32 	%r266, [%rd6+144];
	xor.b32  	%r345, %r345, %r266;
	ld.global.u32 	%r267, [%rd6+148];
	xor.b32  	%r344, %r344, %r267;
	ld.global.u32 	%r268, [%rd6+152];
	xor.b32  	%r343, %r343, %r268;
	ld.global.u32 	%r269, [%rd6+156];
	xor.b32  	%r342, %r342, %r269;
$L__BB0_23:
	and.b32  	%r271, %r212, 256;
	setp.eq.s32 	%p15, %r271, 0;
	@%p15 bra 	$L__BB0_25;
	ld.global.u32 	%r272, [%rd6+160];
	xor.b32  	%r346, %r346, %r272;
	ld.global.u32 	%r273, [%rd6+164];
	xor.b32  	%r345, %r345, %r273;
	ld.global.u32 	%r274, [%rd6+168];
	xor.b32  	%r344, %r344, %r274;
	ld.global.u32 	%r275, [%rd6+172];
	xor.b32  	%r343, %r343, %r275;
	ld.global.u32 	%r276, [%rd6+176];
	xor.b32  	%r342, %r342, %r276;
$L__BB0_25:
	and.b32  	%r278, %r212, 512;
	setp.eq.s32 	%p16, %r278, 0;
	@%p16 bra 	$L__BB0_27;
	ld.global.u32 	%r279, [%rd6+180];
	xor.b32  	%r346, %r346, %r279;
	ld.global.u32 	%r280, [%rd6+184];
	xor.b32  	%r345, %r345, %r280;
	ld.global.u32 	%r281, [%rd6+188];
	xor.b32  	%r344, %r344, %r281;
	ld.global.u32 	%r282, [%rd6+192];
	xor.b32  	%r343, %r343, %r282;
	ld.global.u32 	%r283, [%rd6+196];
	xor.b32  	%r342, %r342, %r283;
$L__BB0_27:
	and.b32  	%r285, %r212, 1024;
	setp.eq.s32 	%p17, %r285, 0;
	@%p17 bra 	$L__BB0_29;
	ld.global.u32 	%r286, [%rd6+200];
	xor.b32  	%r346, %r346, %r286;
	ld.global.u32 	%r287, [%rd6+204];
	xor.b32  	%r345, %r345, %r287;
	ld.global.u32 	%r288, [%rd6+208];
	xor.b32  	%r344, %r344, %r288;
	ld.global.u32 	%r289, [%rd6+212];
	xor.b32  	%r343, %r343, %r289;
	ld.global.u32 	%r290, [%rd6+216];
	xor.b32  	%r342, %r342, %r290;
$L__BB0_29:
	and.b32  	%r292, %r212, 2048;
	setp.eq.s32 	%p18, %r292, 0;
	@%p18 bra 	$L__BB0_31;
	ld.global.u32 	%r293, [%rd6+220];
	xor.b32  	%r346, %r346, %r293;
	ld.global.u32 	%r294, [%rd6+224];
	xor.b32  	%r345, %r345, %r294;
	ld.global.u32 	%r295, [%rd6+228];
	xor.b32  	%r344, %r344, %r295;
	ld.global.u32 	%r296, [%rd6+232];
	xor.b32  	%r343, %r343, %r296;
	ld.global.u32 	%r297, [%rd6+236];
	xor.b32  	%r342, %r342, %r297;
$L__BB0_31:
	and.b32  	%r299, %r212, 4096;
	setp.eq.s32 	%p19, %r299, 0;
	@%p19 bra 	$L__BB0_33;
	ld.global.u32 	%r300, [%rd6+240];
	xor.b32  	%r346, %r346, %r300;
	ld.global.u32 	%r301, [%rd6+244];
	xor.b32  	%r345, %r345, %r301;
	ld.global.u32 	%r302, [%rd6+248];
	xor.b32  	%r344, %r344, %r302;
	ld.global.u32 	%r303, [%rd6+252];
	xor.b32  	%r343, %r343, %r303;
	ld.global.u32 	%r304, [%rd6+256];
	xor.b32  	%r342, %r342, %r304;
$L__BB0_33:
	and.b32  	%r306, %r212, 8192;
	setp.eq.s32 	%p20, %r306, 0;
	@%p20 bra 	$L__BB0_35;
	ld.global.u32 	%r307, [%rd6+260];
	xor.b32  	%r346, %r346, %r307;
	ld.global.u32 	%r308, [%rd6+264];
	xor.b32  	%r345, %r345, %r308;
	ld.global.u32 	%r309, [%rd6+268];
	xor.b32  	%r344, %r344, %r309;
	ld.global.u32 	%r310, [%rd6+272];
	xor.b32  	%r343, %r343, %r310;
	ld.global.u32 	%r311, [%rd6+276];
	xor.b32  	%r342, %r342, %r311;
$L__BB0_35:
	and.b32  	%r313, %r212, 16384;
	setp.eq.s32 	%p21, %r313, 0;
	@%p21 bra 	$L__BB0_37;
	ld.global.u32 	%r314, [%rd6+280];
	xor.b32  	%r346, %r346, %r314;
	ld.global.u32 	%r315, [%rd6+284];
	xor.b32  	%r345, %r345, %r315;
	ld.global.u32 	%r316, [%rd6+288];
	xor.b32  	%r344, %r344, %r316;
	ld.global.u32 	%r317, [%rd6+292];
	xor.b32  	%r343, %r343, %r317;
	ld.global.u32 	%r318, [%rd6+296];
	xor.b32  	%r342, %r342, %r318;
$L__BB0_37:
	and.b32  	%r320, %r212, 32768;
	setp.eq.s32 	%p22, %r320, 0;
	@%p22 bra 	$L__BB0_39;
	ld.global.u32 	%r321, [%rd6+300];
	xor.b32  	%r346, %r346, %r321;
	ld.global.u32 	%r322, [%rd6+304];
	xor.b32  	%r345, %r345, %r322;
	ld.global.u32 	%r323, [%rd6+308];
	xor.b32  	%r344, %r344, %r323;
	ld.global.u32 	%r324, [%rd6+312];
	xor.b32  	%r343, %r343, %r324;
	ld.global.u32 	%r325, [%rd6+316];
	xor.b32  	%r342, %r342, %r325;
$L__BB0_39:
	add.s32 	%r341, %r341, 16;
	setp.ne.s32 	%p23, %r341, 32;
	@%p23 bra 	$L__BB0_7;
	mad.lo.s32 	%r326, %r335, -31, %r14;
	add.s32 	%r335, %r326, 1;
	setp.ne.s32 	%p24, %r335, 5;
	@%p24 bra 	$L__BB0_6;
	st.global.u32 	[%rd2+4], %r346;
	st.global.u32 	[%rd2+8], %r345;
	st.global.u32 	[%rd2+12], %r344;
	st.global.u32 	[%rd2+16], %r343;
	st.global.u32 	[%rd2+20], %r342;
	add.s32 	%r329, %r329, 1;
	setp.lt.u32 	%p25, %r329, %r5;
	@%p25 bra 	$L__BB0_5;
$L__BB0_42:
	shr.u64 	%rd7, %rd18, 2;
	add.s32 	%r328, %r328, 1;
	setp.gt.u64 	%p26, %rd18, 3;
	mov.u64 	%rd18, %rd7;
	@%p26 bra 	$L__BB0_3;
$L__BB0_43:
	mov.b32 	%r327, 0;
	st.global.v2.u32 	[%rd2+24], {%r327, %r327};
	st.global.u32 	[%rd2+32], %r327;
	mov.b64 	%rd17, 0;
	st.global.u64 	[%rd2+40], %rd17;
$L__BB0_44:
	ret;

}
	// .globl	_Z15set_temperaturef
.visible .entry _Z15set_temperaturef(
	.param .f32 _Z15set_temperaturef_param_0
)
{
	.reg .pred 	%p<2>;
	.reg .b32 	%r<4>;
	.reg .b32 	%f<2>;

	ld.param.f32 	%f1, [_Z15set_temperaturef_param_0];
	mov.u32 	%r1, %tid.x;
	mov.u32 	%r2, %ctaid.x;
	or.b32  	%r3, %r1, %r2;
	setp.ne.s32 	%p1, %r3, 0;
	@%p1 bra 	$L__BB1_2;
	st.global.f32 	[d_beta], %f1;
$L__BB1_2:
	ret;

}
	// .globl	_Z18update_black_sitesPiS_P17curandStateXORWOWf
.visible .entry _Z18update_black_sitesPiS_P17curandStateXORWOWf(
	.param .u64 .ptr .align 1 _Z18update_black_sitesPiS_P17curandStateXORWOWf_param_0,
	.param .u64 .ptr .align 1 _Z18update_black_sitesPiS_P17curandStateXORWOWf_param_1,
	.param .u64 .ptr .align 1 _Z18update_black_sitesPiS_P17curandStateXORWOWf_param_2,
	.param .f32 _Z18update_black_sitesPiS_P17curandStateXORWOWf_param_3
)
{
	.reg .pred 	%p<9>;
	.reg .b32 	%r<62>;
	.reg .b32 	%f<15>;
	.reg .b64 	%rd<18>;
	.reg .b64 	%fd<2>;
	// demoted variable
	.shared .align 4 .b8 _ZZ18update_black_sitesPiS_P17curandStateXORWOWfE12shared_white[1296];
	ld.param.u64 	%rd3, [_Z18update_black_sitesPiS_P17curandStateXORWOWf_param_0];
	ld.param.u64 	%rd4, [_Z18update_black_sitesPiS_P17curandStateXORWOWf_param_1];
	ld.param.u64 	%rd5, [_Z18update_black_sitesPiS_P17curandStateXORWOWf_param_2];
	ld.param.f32 	%f2, [_Z18update_black_sitesPiS_P17curandStateXORWOWf_param_3];
	mov.u32 	%r1, %tid.x;
	mov.u32 	%r18, %ctaid.x;
	mov.u32 	%r19, %ntid.x;
	mad.lo.s32 	%r2, %r18, %r19, %r1;
	mov.u32 	%r3, %tid.y;
	mov.u32 	%r20, %ctaid.y;
	mov.u32 	%r21, %ntid.y;
	mad.lo.s32 	%r22, %r20, %r21, %r3;
	ld.const.u32 	%r5, [d_SubL];
	setp.ge.s32 	%p3, %r2, %r5;
	ld.const.u32 	%r23, [d_LY];
	setp.ge.s32 	%p4, %r22, %r23;
	or.pred  	%p5, %p3, %p4;
	@%p5 bra 	$L__BB2_4;
	cvta.to.global.u64 	%rd6, %rd3;
	cvta.to.global.u64 	%rd7, %rd5;
	cvta.to.global.u64 	%rd8, %rd4;
	mul.lo.s32 	%r24, %r5, %r22;
	add.s32 	%r25, %r24, %r2;
	mul.wide.s32 	%rd9, %r25, 4;
	add.s64 	%rd1, %rd6, %rd9;
	ld.global.u32 	%r7, [%rd1];
	add.s32 	%r26, %r2, 1;
	rem.s32 	%r27, %r26, %r5;
	add.s32 	%r28, %r22, 1;
	rem.u32 	%r29, %r28, %r23;
	add.s32 	%r30, %r22, %r23;
	add.s32 	%r31, %r30, -1;
	rem.u32 	%r32, %r31, %r23;
	add.s64 	%rd10, %rd8, %rd9;
	ld.global.u32 	%r33, [%rd10];
	mov.u32 	%r34, _ZZ18update_black_sitesPiS_P17curandStateXORWOWfE12shared_white;
	mad.lo.s32 	%r35, %r1, 72, %r34;
	shl.b32 	%r36, %r3, 2;
	add.s32 	%r37, %r35, %r36;
	st.shared.u32 	[%r37+76], %r33;
	add.s32 	%r38, %r24, %r27;
	mul.wide.s32 	%rd11, %r38, 4;
	add.s64 	%rd12, %rd8, %rd11;
	ld.global.u32 	%r39, [%rd12];
	st.shared.u32 	[%r37+148], %r39;
	mad.lo.s32 	%r40, %r5, %r29, %r2;
	mul.wide.s32 	%rd13, %r40, 4;
	add.s64 	%rd14, %rd8, %rd13;
	ld.global.u32 	%r41, [%rd14];
	st.shared.u32 	[%r37+80], %r41;
	mad.lo.s32 	%r42, %r5, %r32, %r2;
	mul.wide.s32 	%rd15, %r42, 4;
	add.s64 	%rd16, %rd8, %rd15;
	ld.global.u32 	%r43, [%rd16];
	st.shared.u32 	[%r37+72], %r43;
	bar.sync 	0;
	ld.const.f32 	%f3, [d_J];
	add.f32 	%f4, %f3, %f3;
	cvt.rn.f32.s32 	%f5, %r7;
	mul.f32 	%f6, %f4, %f5;
	ld.shared.u32 	%r44, [%r37+76];
	ld.shared.u32 	%r45, [%r37+148];
	add.s32 	%r46, %r45, %r44;
	ld.shared.u32 	%r47, [%r37+80];
	add.s32 	%r48, %r46, %r47;
	ld.shared.u32 	%r49, [%r37+72];
	add.s32 	%r50, %r48, %r49;
	cvt.rn.f32.s32 	%f7, %r50;
	mul.f32 	%f8, %f6, %f7;
	cvt.rzi.s32.f32 	%r8, %f8;
	mul.wide.s32 	%rd17, %r25, 48;
	add.s64 	%rd2, %rd7, %rd17;
	ld.global.v2.u32 	{%r51, %r52}, [%rd2];
	ld.global.v2.u32 	{%r9, %r10}, [%rd2+8];
	ld.global.v2.u32 	{%r11, %r13}, [%rd2+16];
	ld.global.v2.u32 	{%r14, %r15}, [%rd2+24];
	ld.global.f32 	%f1, [%rd2+32];
	ld.global.f64 	%fd1, [%rd2+40];
	shr.u32 	%r53, %r52, 2;
	xor.b32  	%r54, %r53, %r52;
	shl.b32 	%r55, %r13, 4;
	shl.b32 	%r56, %r54, 1;
	xor.b32  	%r57, %r55, %r56;
	xor.b32  	%r58, %r57, %r13;
	xor.b32  	%r16, %r58, %r54;
	add.s32 	%r17, %r51, 362437;
	setp.lt.s32 	%p7, %r8, 1;
	mov.pred 	%p8, -1;
	@%p7 bra 	$L__BB2_3;
	add.s32 	%r59, %r16, %r17;
	cvt.rn.f32.u32 	%f9, %r59;
	fma.rn.f32 	%f10, %f9, 0f2F800000, 0f2F000000;
	cvt.rn.f32.u32 	%f11, %r8;
	mul.f32 	%f12, %f2, %f11;
	mul.f32 	%f13, %f12, 0fBFB8AA3B;
	ex2.approx.f32 	%f14, %f13;
	setp.lt.f32 	%p8, %f10, %f14;
$L__BB2_3:
	neg.s32 	%r60, %r7;
	selp.b32 	%r61, %r60, %r7, %p8;
	st.global.u32 	[%rd1], %r61;
	st.global.v2.u32 	[%rd2], {%r17, %r9};
	st.global.v2.u32 	[%rd2+8], {%r10, %r11};
	st.global.v2.u32 	[%rd2+16], {%r13, %r16};
	st.global.v2.u32 	[%rd2+24], {%r14, %r15};
	st.global.f32 	[%rd2+32], %f1;
	st.global.f64 	[%rd2+40], %fd1;
$L__BB2_4:
	ret;

}
	// .globl	_Z18update_white_sitesPiS_P17curandStateXORWOWf
.visible .entry _Z18update_white_sitesPiS_P17curandStateXORWOWf(
	.param .u64 .ptr .align 1 _Z18update_white_sitesPiS_P17curandStateXORWOWf_param_0,
	.param .u64 .ptr .align 1 _Z18update_white_sitesPiS_P17curandStateXORWOWf_param_1,
	.param .u64 .ptr .align 1 _Z18update_white_sitesPiS_P17curandStateXORWOWf_param_2,
	.param .f32 _Z18update_white_sitesPiS_P17curandStateXORWOWf_param_3
)
{
	.reg .pred 	%p<9>;
	.reg .b32 	%r<63>;
	.reg .b32 	%f<15>;
	.reg .b64 	%rd<18>;
	.reg .b64 	%fd<2>;
	// demoted variable
	.shared .align 4 .b8 _ZZ18update_white_sitesPiS_P17curandStateXORWOWfE12shared_black[1296];
	ld.param.u64 	%rd3, [_Z18update_white_sitesPiS_P17curandStateXORWOWf_param_0];
	ld.param.u64 	%rd4, [_Z18update_white_sitesPiS_P17curandStateXORWOWf_param_1];
	ld.param.u64 	%rd5, [_Z18update_white_sitesPiS_P17curandStateXORWOWf_param_2];
	ld.param.f32 	%f2, [_Z18update_white_sitesPiS_P17curandStateXORWOWf_param_3];
	mov.u32 	%r1, %tid.x;
	mov.u32 	%r18, %ctaid.x;
	mov.u32 	%r19, %ntid.x;
	mad.lo.s32 	%r2, %r18, %r19, %r1;
	mov.u32 	%r3, %tid.y;
	mov.u32 	%r20, %ctaid.y;
	mov.u32 	%r21, %ntid.y;
	mad.lo.s32 	%r22, %r20, %r21, %r3;
	ld.const.u32 	%r5, [d_SubL];
	setp.ge.s32 	%p3, %r2, %r5;
	ld.const.u32 	%r23, [d_LY];
	setp.ge.s32 	%p4, %r22, %r23;
	or.pred  	%p5, %p3, %p4;
	@%p5 bra 	$L__BB3_4;
	cvta.to.global.u64 	%rd6, %rd4;
	cvta.to.global.u64 	%rd7, %rd5;
	cvta.to.global.u64 	%rd8, %rd3;
	mul.lo.s32 	%r24, %r5, %r22;
	add.s32 	%r25, %r24, %r2;
	mul.wide.s32 	%rd9, %r25, 4;
	add.s64 	%rd1, %rd6, %rd9;
	ld.global.u32 	%r7, [%rd1];
	add.s32 	%r26, %r2, %r5;
	add.s32 	%r27, %r26, -1;
	rem.s32 	%r28, %r27, %r5;
	add.s32 	%r29, %r22, 1;
	rem.u32 	%r30, %r29, %r23;
	add.s32 	%r31, %r22, %r23;
	add.s32 	%r32, %r31, -1;
	rem.u32 	%r33, %r32, %r23;
	add.s64 	%rd10, %rd8, %rd9;
	ld.global.u32 	%r34, [%rd10];
	mov.u32 	%r35, _ZZ18update_white_sitesPiS_P17curandStateXORWOWfE12shared_black;
	mad.lo.s32 	%r36, %r1, 72, %r35;
	shl.b32 	%r37, %r3, 2;
	add.s32 	%r38, %r36, %r37;
	st.shared.u32 	[%r38+76], %r34;
	add.s32 	%r39, %r24, %r28;
	mul.wide.s32 	%rd11, %r39, 4;
	add.s64 	%rd12, %rd8, %rd11;
	ld.global.u32 	%r40, [%rd12];
	st.shared.u32 	[%r38+4], %r40;
	mad.lo.s32 	%r41, %r5, %r30, %r2;
	mul.wide.s32 	%rd13, %r41, 4;
	add.s64 	%rd14, %rd8, %rd13;
	ld.global.u32 	%r42, [%rd14];
	st.shared.u32 	[%r38+80], %r42;
	mad.lo.s32 	%r43, %r5, %r33, %r2;
	mul.wide.s32 	%rd15, %r43, 4;
	add.s64 	%rd16, %rd8, %rd15;
	ld.global.u32 	%r44, [%rd16];
	st.shared.u32 	[%r38+72], %r44;
	bar.sync 	0;
	ld.const.f32 	%f3, [d_J];
	add.f32 	%f4, %f3, %f3;
	cvt.rn.f32.s32 	%f5, %r7;
	mul.f32 	%f6, %f4, %f5;
	ld.shared.u32 	%r45, [%r38+76];
	ld.shared.u32 	%r46, [%r38+4];
	add.s32 	%r47, %r46, %r45;
	ld.shared.u32 	%r48, [%r38+80];
	add.s32 	%r49, %r47, %r48;
	ld.shared.u32 	%r50, [%r38+72];
	add.s32 	%r51, %r49, %r50;
	cvt.rn.f32.s32 	%f7, %r51;
	mul.f32 	%f8, %f6, %f7;
	cvt.rzi.s32.f32 	%r8, %f8;
	mul.wide.s32 	%rd17, %r25, 48;
	add.s64 	%rd2, %rd7, %rd17;
	ld.global.v2.u32 	{%r52, %r53}, [%rd2];
	ld.global.v2.u32 	{%r9, %r10}, [%rd2+8];
	ld.global.v2.u32 	{%r11, %r13}, [%rd2+16];
	ld.global.v2.u32 	{%r14, %r15}, [%rd2+24];
	ld.global.f32 	%f1, [%rd2+32];
	ld.global.f64 	%fd1, [%rd2+40];
	shr.u32 	%r54, %r53, 2;
	xor.b32  	%r55, %r54, %r53;
	shl.b32 	%r56, %r13, 4;
	shl.b32 	%r57, %r55, 1;
	xor.b32  	%r58, %r56, %r57;
	xor.b32  	%r59, %r58, %r13;
	xor.b32  	%r16, %r59, %r55;
	add.s32 	%r17, %r52, 362437;
	setp.lt.s32 	%p7, %r8, 1;
	mov.pred 	%p8, -1;
	@%p7 bra 	$L__BB3_3;
	add.s32 	%r60, %r16, %r17;
	cvt.rn.f32.u32 	%f9, %r60;
	fma.rn.f32 	%f10, %f9, 0f2F800000, 0f2F000000;
	cvt.rn.f32.u32 	%f11, %r8;
	mul.f32 	%f12, %f2, %f11;
	mul.f32 	%f13, %f12, 0fBFB8AA3B;
	ex2.approx.f32 	%f14, %f13;
	setp.lt.f32 	%p8, %f10, %f14;
$L__BB3_3:
	neg.s32 	%r61, %r7;
	selp.b32 	%r62, %r61, %r7, %p8;
	st.global.u32 	[%rd1], %r62;
	st.global.v2.u32 	[%rd2], {%r17, %r9};
	st.global.v2.u32 	[%rd2+8], {%r10, %r11};
	st.global.v2.u32 	[%rd2+16], {%r13, %r16};
	st.global.v2.u32 	[%rd2+24], {%r14, %r15};
	st.global.f32 	[%rd2+32], %f1;
	st.global.f64 	[%rd2+40], %fd1;
$L__BB3_4:
	ret;

}


// ===== COMPILED SASS (sm_100) =====

	.target	sm_100

	.elftype	@"ET_EXEC"


//--------------------- .note.nv.tkinfo           --------------------------
	.section	.note.nv.tkinfo,"",@"SHT_NOTE"
	.sectionflags	@"SHF_NOTE_NV_TKINFO"
	.tkinfo
        /*0018*/ 	.word	0x00000002
        /*0030*/ 	.string	""
        /*0030*/ 	.string	"ptxas"
        /*0030*/ 	.string	"Cuda compilation tools, release 13.0, V13.0.88"
        /*0030*/ 	.string	"Build cuda_13.0.r13.0/compiler.36424714_0"
        /*0030*/ 	.string	"-arch sm_100 -m 64 "



//--------------------- .note.nv.cuinfo           --------------------------
	.section	.note.nv.cuinfo,"",@"SHT_NOTE"
	.sectionflags	@"SHF_NOTE_NV_CUINFO"
        /*0018*/ 	.short	0x0002
        /*001a*/ 	.short	0x0064
        /*001c*/ 	.short	0x0082
	.zero		2


//--------------------- .nv.info                  --------------------------
	.section	.nv.info,"",@"SHT_CUDA_INFO"
	.align	4


	//----- nvinfo : EIATTR_REGCOUNT
	.align		4
        /*0000*/ 	.byte	0x04, 0x2f
        /*0002*/ 	.short	(.L_15 - .L_14)
	.align		4
.L_14:
        /*0004*/ 	.word	index@(_Z8init_rngP17curandStateXORWOWy)
        /*0008*/ 	.word	0x0000001f


	//----- nvinfo : EIATTR_FRAME_SIZE
	.align		4
.L_15:
        /*000c*/ 	.byte	0x04, 0x11
        /*000e*/ 	.short	(.L_17 - .L_16)
	.align		4
.L_16:
        /*0010*/ 	.word	index@(_Z8init_rngP17curandStateXORWOWy)
        /*0014*/ 	.word	0x00000000


	//----- nvinfo : EIATTR_REGCOUNT
	.align		4
.L_17:
        /*0018*/ 	.byte	0x04, 0x2f
        /*001a*/ 	.short	(.L_19 - .L_18)
	.align		4
.L_18:
        /*001c*/ 	.word	index@(_Z15set_temperaturef)
        /*0020*/ 	.word	0x00000008


	//----- nvinfo : EIATTR_FRAME_SIZE
	.align		4
.L_19:
        /*0024*/ 	.byte	0x04, 0x11
        /*0026*/ 	.short	(.L_21 - .L_20)
	.align		4
.L_20:
        /*0028*/ 	.word	index@(_Z15set_temperaturef)
        /*002c*/ 	.word	0x00000000


	//----- nvinfo : EIATTR_REGCOUNT
	.align		4
.L_21:
        /*0030*/ 	.byte	0x04, 0x2f
        /*0032*/ 	.short	(.L_23 - .L_22)
	.align		4
.L_22:
        /*0034*/ 	.word	index@(_Z18update_black_sitesPiS_P17curandStateXORWOWf)
        /*0038*/ 	.word	0x0000001c


	//----- nvinfo : EIATTR_FRAME_SIZE
	.align		4
.L_23:
        /*003c*/ 	.byte	0x04, 0x11
        /*003e*/ 	.short	(.L_25 - .L_24)
	.align		4
.L_24:
        /*0040*/ 	.word	index@(_Z18update_black_sitesPiS_P17curandStateXORWOWf)
        /*0044*/ 	.word	0x00000000


	//----- nvinfo : EIATTR_REGCOUNT
	.align		4
.L_25:
        /*0048*/ 	.byte	0x04, 0x2f
        /*004a*/ 	.short	(.L_27 - .L_26)
	.align		4
.L_26:
        /*004c*/ 	.word	index@(_Z18update_white_sitesPiS_P17curandStateXORWOWf)
        /*0050*/ 	.word	0x0000001c


	//----- nvinfo : EIATTR_FRAME_SIZE
	.align		4
.L_27:
        /*0054*/ 	.byte	0x04, 0x11
        /*0056*/ 	.short	(.L_29 - .L_28)
	.align		4
.L_28:
        /*0058*/ 	.word	index@(_Z18update_white_sitesPiS_P17curandStateXORWOWf)
        /*005c*/ 	.word	0x00000000


	//----- nvinfo : EIATTR_MIN_STACK_SIZE
	.align		4
.L_29:
        /*0060*/ 	.byte	0x04, 0x12
        /*0062*/ 	.short	(.L_31 - .L_30)
	.align		4
.L_30:
        /*0064*/ 	.word	index@(_Z18update_white_sitesPiS_P17curandStateXORWOWf)
        /*0068*/ 	.word	0x00000000


	//----- nvinfo : EIATTR_MIN_STACK_SIZE
	.align		4
.L_31:
        /*006c*/ 	.byte	0x04, 0x12
        /*006e*/ 	.short	(.L_33 - .L_32)
	.align		4
.L_32:
        /*0070*/ 	.word	index@(_Z18update_black_sitesPiS_P17curandStateXORWOWf)
        /*0074*/ 	.word	0x00000000


	//----- nvinfo : EIATTR_MIN_STACK_SIZE
	.align		4
.L_33:
        /*0078*/ 	.byte	0x04, 0x12
        /*007a*/ 	.short	(.L_35 - .L_34)
	.align		4
.L_34:
        /*007c*/ 	.word	index@(_Z15set_temperaturef)
        /*0080*/ 	.word	0x00000000


	//----- nvinfo : EIATTR_MIN_STACK_SIZE
	.align		4
.L_35:
        /*0084*/ 	.byte	0x04, 0x12
        /*0086*/ 	.short	(.L_37 - .L_36)
	.align		4
.L_36:
        /*0088*/ 	.word	index@(_Z8init_rngP17curandStateXORWOWy)
        /*008c*/ 	.word	0x00000000
.L_37:


//--------------------- .nv.compat                --------------------------
	.section	.nv.compat,"",@"SHT_CUDA_COMPAT_INFO"
	.align	4
        /*0000*/ 	.byte	0x02, 0x09, 0x00, 0x00, 0x02, 0x02, 0x01, 0x00, 0x02, 0x05, 0x05, 0x00, 0x03, 0x07, 0x01, 0x01
        /*0010*/ 	.byte	0x02, 0x03, 0x00, 0x00, 0x02, 0x06, 0x01, 0x00, 0x04, 0x0b, 0x08, 0x00, 0x01, 0x00, 0x00, 0x00
        /*0020*/ 	.byte	0x00, 0x00, 0x00, 0x00


//--------------------- .nv.info._Z18update_white_sitesPiS_P17curandStateXORWOWf --------------------------
	.section	.nv.info._Z18update_white_sitesPiS_P17curandStateXORWOWf,"",@"SHT_CUDA_INFO"
	.sectionflags	@""
	.align	4


	//----- nvinfo : EIATTR_CUDA_API_VERSION
	.align		4
        /*0000*/ 	.byte	0x04, 0x37
        /*0002*/ 	.short	(.L_39 - .L_38)
.L_38:
        /*0004*/ 	.word	0x00000082


	//----- nvinfo : EIATTR_KPARAM_INFO
	.align		4
.L_39:
        /*0008*/ 	.byte	0x04, 0x17
        /*000a*/ 	.short	(.L_41 - .L_40)
.L_40:
        /*000c*/ 	.word	0x00000000
        /*0010*/ 	.short	0x0003
        /*0012*/ 	.short	0x0018
        /*0014*/ 	.byte	0x00, 0xf0, 0x11, 0x00


	//----- nvinfo : EIATTR_KPARAM_INFO
	.align		4
.L_41:
        /*0018*/ 	.byte	0x04, 0x17
        /*001a*/ 	.short	(.L_43 - .L_42)
.L_42:
        /*001c*/ 	.word	0x00000000
        /*0020*/ 	.short	0x0002
        /*0022*/ 	.short	0x0010
        /*0024*/ 	.byte	0x00, 0xf5, 0x21, 0x00


	//----- nvinfo : EIATTR_KPARAM_INFO
	.align		4
.L_43:
        /*0028*/ 	.byte	0x04, 0x17
        /*002a*/ 	.short	(.L_45 - .L_44)
.L_44:
        /*002c*/ 	.word	0x00000000
        /*0030*/ 	.short	0x0001
        /*0032*/ 	.short	0x0008
        /*0034*/ 	.byte	0x00, 0xf5, 0x21, 0x00


	//----- nvinfo : EIATTR_KPARAM_INFO
	.align		4
.L_45:
        /*0038*/ 	.byte	0x04, 0x17
        /*003a*/ 	.short	(.L_47 - .L_46)
.L_46:
        /*003c*/ 	.word	0x00000000
        /*0040*/ 	.short	0x0000
        /*0042*/ 	.short	0x0000
        /*0044*/ 	.byte	0x00, 0xf5, 0x21, 0x00


	//----- nvinfo : EIATTR_SPARSE_MMA_MASK
	.align		4
.L_47:
        /*0048*/ 	.byte	0x03, 0x50
        /*004a*/ 	.short	0x0000


	//----- nvinfo : EIATTR_MAXREG_COUNT
	.align		4
        /*004c*/ 	.byte	0x03, 0x1b
        /*004e*/ 	.short	0x00ff


	//----- nvinfo : EIATTR_NUM_BARRIERS
	.align		4
        /*0050*/ 	.byte	0x02, 0x4c
        /*0052*/ 	.byte	0x01
	.zero		1


	//----- nvinfo : EIATTR_MERCURY_ISA_VERSION
	.align		4
        /*0054*/ 	.byte	0x03, 0x5f
        /*0056*/ 	.short	0x0101


	//----- nvinfo : EIATTR_VRC_CTA_INIT_COUNT
	.align		4
        /*0058*/ 	.byte	0x02, 0x4a
	.zero		1
	.zero		1


	//----- nvinfo : EIATTR_EXIT_INSTR_OFFSETS
	.align		4
        /*005c*/ 	.byte	0x04, 0x1c
        /*005e*/ 	.short	(.L_49 - .L_48)


	//   ....[0]....
.L_48:
        /*0060*/ 	.word	0x000000c0


	//   ....[1]....
        /*0064*/ 	.word	0x00000930


	//----- nvinfo : EIATTR_CBANK_PARAM_SIZE
	.align		4
.L_49:
        /*0068*/ 	.byte	0x03, 0x19
        /*006a*/ 	.short	0x001c


	//----- nvinfo : EIATTR_PARAM_CBANK
	.align		4
        /*006c*/ 	.byte	0x04, 0x0a
        /*006e*/ 	.short	(.L_51 - .L_50)
	.align		4
.L_50:
        /*0070*/ 	.word	index@(.nv.constant0._Z18update_white_sitesPiS_P17curandStateXORWOWf)
        /*0074*/ 	.short	0x0380
        /*0076*/ 	.short	0x001c


	//----- nvinfo : EIATTR_SW_WAR
	.align		4
.L_51:
        /*0078*/ 	.byte	0x04, 0x36
        /*007a*/ 	.short	(.L_53 - .L_52)
.L_52:
        /*007c*/ 	.word	0x00000008
.L_53:


//--------------------- .nv.info._Z18update_black_sitesPiS_P17curandStateXORWOWf --------------------------
	.section	.nv.info._Z18update_black_sitesPiS_P17curandStateXORWOWf,"",@"SHT_CUDA_INFO"
	.sectionflags	@""
	.align	4


	//----- nvinfo : EIATTR_CUDA_API_VERSION
	.align		4
        /*0000*/ 	.byte	0x04, 0x37
        /*0002*/ 	.short	(.L_55 - .L_54)
.L_54:
        /*0004*/ 	.word	0x00000082


	//----- nvinfo : EIATTR_KPARAM_INFO
	.align		4
.L_55:
        /*0008*/ 	.byte	0x04, 0x17
        /*000a*/ 	.short	(.L_57 - .L_56)
.L_56:
        /*000c*/ 	.word	0x00000000
        /*0010*/ 	.short	0x0003
        /*0012*/ 	.short	0x0018
        /*0014*/ 	.byte	0x00, 0xf0, 0x11, 0x00


	//----- nvinfo : EIATTR_KPARAM_INFO
	.align		4
.L_57:
        /*0018*/ 	.byte	0x04, 0x17
        /*001a*/ 	.short	(.L_59 - .L_58)
.L_58:
        /*001c*/ 	.word	0x00000000
        /*0020*/ 	.short	0x0002
        /*0022*/ 	.short	0x0010
        /*0024*/ 	.byte	0x00, 0xf5, 0x21, 0x00


	//----- nvinfo : EIATTR_KPARAM_INFO
	.align		4
.L_59:
        /*0028*/ 	.byte	0x04, 0x17
        /*002a*/ 	.short	(.L_61 - .L_60)
.L_60:
        /*002c*/ 	.word	0x00000000
        /*0030*/ 	.short	0x0001
        /*0032*/ 	.short	0x0008
        /*0034*/ 	.byte	0x00, 0xf5, 0x21, 0x00


	//----- nvinfo : EIATTR_KPARAM_INFO
	.align		4
.L_61:
        /*0038*/ 	.byte	0x04, 0x17
        /*003a*/ 	.short	(.L_63 - .L_62)
.L_62:
        /*003c*/ 	.word	0x00000000
        /*0040*/ 	.short	0x0000
        /*0042*/ 	.short	0x0000
        /*0044*/ 	.byte	0x00, 0xf5, 0x21, 0x00


	//----- nvinfo : EIATTR_SPARSE_MMA_MASK
	.align		4
.L_63:
        /*0048*/ 	.byte	0x03, 0x50
        /*004a*/ 	.short	0x0000


	//----- nvinfo : EIATTR_MAXREG_COUNT
	.align		4
        /*004c*/ 	.byte	0x03, 0x1b
        /*004e*/ 	.short	0x00ff


	//----- nvinfo : EIATTR_NUM_BARRIERS
	.align		4
        /*0050*/ 	.byte	0x02, 0x4c
        /*0052*/ 	.byte	0x01
	.zero		1


	//----- nvinfo : EIATTR_MERCURY_ISA_VERSION
	.align		4
        /*0054*/ 	.byte	0x03, 0x5f
        /*0056*/ 	.short	0x0101


	//----- nvinfo : EIATTR_VRC_CTA_INIT_COUNT
	.align		4
        /*0058*/ 	.byte	0x02, 0x4a
	.zero		1
	.zero		1


	//----- nvinfo : EIATTR_EXIT_INSTR_OFFSETS
	.align		4
        /*005c*/ 	.byte	0x04, 0x1c
        /*005e*/ 	.short	(.L_65 - .L_64)


	//   ....[0]....
.L_64:
        /*0060*/ 	.word	0x000000c0


	//   ....[1]....
        /*0064*/ 	.word	0x00000930


	//----- nvinfo : EIATTR_CBANK_PARAM_SIZE
	.align		4
.L_65:
        /*0068*/ 	.byte	0x03, 0x19
        /*006a*/ 	.short	0x001c


	//----- nvinfo : EIATTR_PARAM_CBANK
	.align		4
        /*006c*/ 	.byte	0x04, 0x0a
        /*006e*/ 	.short	(.L_67 - .L_66)
	.align		4
.L_66:
        /*0070*/ 	.word	index@(.nv.constant0._Z18update_black_sitesPiS_P17curandStateXORWOWf)
        /*0074*/ 	.short	0x0380
        /*0076*/ 	.short	0x001c


	//----- nvinfo : EIATTR_SW_WAR
	.align		4
.L_67:
        /*0078*/ 	.byte	0x04, 0x36
        /*007a*/ 	.short	(.L_69 - .L_68)
.L_68:
        /*007c*/ 	.word	0x00000008
.L_69:


//--------------------- .nv.info._Z15set_temperaturef --------------------------
	.section	.nv.info._Z15set_temperaturef,"",@"SHT_CUDA_INFO"
	.sectionflags	@""
	.align	4


	//----- nvinfo : EIATTR_CUDA_API_VERSION
	.align		4
        /*0000*/ 	.byte	0x04, 0x37
        /*0002*/ 	.short	(.L_71 - .L_70)
.L_70:
        /*0004*/ 	.word	0x00000082


	//----- nvinfo : EIATTR_KPARAM_INFO
	.align		4
.L_71:
        /*0008*/ 	.byte	0x04, 0x17
        /*000a*/ 	.short	(.L_73 - .L_72)
.L_72:
        /*000c*/ 	.word	0x00000000
        /*0010*/ 	.short	0x0000
        /*0012*/ 	.short	0x0000
        /*0014*/ 	.byte	0x00, 0xf0, 0x11, 0x00


	//----- nvinfo : EIATTR_SPARSE_MMA_MASK
	.align		4
.L_73:
        /*0018*/ 	.byte	0x03, 0x50
        /*001a*/ 	.short	0x0000


	//----- nvinfo : EIATTR_MAXREG_COUNT
	.align		4
        /*001c*/ 	.byte	0x03, 0x1b
        /*001e*/ 	.short	0x00ff


	//----- nvinfo : EIATTR_MERCURY_ISA_VERSION
	.align		4
        /*0020*/ 	.byte	0x03, 0x5f
        /*0022*/ 	.short	0x0101


	//----- nvinfo : EIATTR_VRC_CTA_INIT_COUNT
	.align		4
        /*0024*/ 	.byte	0x02, 0x4a
	.zero		1
	.zero		1


	//----- nvinfo : EIATTR_EXIT_INSTR_OFFSETS
	.align		4
        /*0028*/ 	.byte	0x04, 0x1c
        /*002a*/ 	.short	(.L_75 - .L_74)


	//   ....[0]....
.L_74:
        /*002c*/ 	.word	0x00000040


	//   ....[1]....
        /*0030*/ 	.word	0x00000090


	//----- nvinfo : EIATTR_CBANK_PARAM_SIZE
	.align		4
.L_75:
        /*0034*/ 	.byte	0x03, 0x19
        /*0036*/ 	.short	0x0004


	//----- nvinfo : EIATTR_PARAM_CBANK
	.align		4
        /*0038*/ 	.byte	0x04, 0x0a
        /*003a*/ 	.short	(.L_77 - .L_76)
	.align		4
.L_76:
        /*003c*/ 	.word	index@(.nv.constant0._Z15set_temperaturef)
        /*0040*/ 	.short	0x0380
        /*0042*/ 	.short	0x0004


	//----- nvinfo : EIATTR_SW_WAR
	.align		4
.L_77:
        /*0044*/ 	.byte	0x04, 0x36
        /*0046*/ 	.short	(.L_79 - .L_78)
.L_78:
        /*0048*/ 	.word	0x00000008
.L_79:


//--------------------- .nv.info._Z8init_rngP17curandStateXORWOWy --------------------------
	.section	.nv.info._Z8init_rngP17curandStateXORWOWy,"",@"SHT_CUDA_INFO"
	.sectionflags	@""
	.align	4


	//----- nvinfo : EIATTR_CUDA_API_VERSION
	.align		4
        /*0000*/ 	.byte	0x04, 0x37
        /*0002*/ 	.short	(.L_81 - .L_80)
.L_80:
        /*0004*/ 	.word	0x00000082


	//----- nvinfo : EIATTR_KPARAM_INFO
	.align		4
.L_81:
        /*0008*/ 	.byte	0x04, 0x17
        /*000a*/ 	.short	(.L_83 - .L_82)
.L_82:
        /*000c*/ 	.word	0x00000000
        /*0010*/ 	.short	0x0001
        /*0012*/ 	.short	0x0008
        /*0014*/ 	.byte	0x00, 0xf0, 0x21, 0x00


	//----- nvinfo : EIATTR_KPARAM_INFO
	.align		4
.L_83:
        /*0018*/ 	.byte	0x04, 0x17
        /*001a*/ 	.short	(.L_85 - .L_84)
.L_84:
        /*001c*/ 	.word	0x00000000
        /*0020*/ 	.short	0x0000
        /*0022*/ 	.short	0x0000
        /*0024*/ 	.byte	0x00, 0xf5, 0x21, 0x00


	//----- nvinfo : EIATTR_SPARSE_MMA_MASK
	.align		4
.L_85:
        /*0028*/ 	.byte	0x03, 0x50
        /*002a*/ 	.short	0x0000


	//----- nvinfo : EIATTR_MAXREG_COUNT
	.align		4
        /*002c*/ 	.byte	0x03, 0x1b
        /*002e*/ 	.short	0x00ff


	//----- nvinfo : EIATTR_MERCURY_ISA_VERSION
	.align		4
        /*0030*/ 	.byte	0x03, 0x5f
        /*0032*/ 	.short	0x0101


	//----- nvinfo : EIATTR_VRC_CTA_INIT_COUNT
	.align		4
        /*0034*/ 	.byte	0x02, 0x4a
	.zero		1
	.zero		1


	//----- nvinfo : EIATTR_EXIT_INSTR_OFFSETS
	.align		4
        /*0038*/ 	.byte	0x04, 0x1c
        /*003a*/ 	.short	(.L_87 - .L_86)


	//   ....[0]....
.L_86:
        /*003c*/ 	.word	0x000000c0


	//   ....[1]....
        /*0040*/ 	.word	0x00000f60


	//----- nvinfo : EIATTR_CRS_STACK_SIZE
	.align		4
.L_87:
        /*0044*/ 	.byte	0x04, 0x1e
        /*0046*/ 	.short	(.L_89 - .L_88)
.L_88:
        /*0048*/ 	.word	0x00000000


	//----- nvinfo : EIATTR_CBANK_PARAM_SIZE
	.align		4
.L_89:
        /*004c*/ 	.byte	0x03, 0x19
        /*004e*/ 	.short	0x0010


	//----- nvinfo : EIATTR_PARAM_CBANK
	.align		4
        /*0050*/ 	.byte	0x04, 0x0a
        /*0052*/ 	.short	(.L_91 - .L_90)
	.align		4
.L_90:
        /*0054*/ 	.word	index@(.nv.constant0._Z8init_rngP17curandStateXORWOWy)
        /*0058*/ 	.short	0x0380
        /*005a*/ 	.short	0x0010


	//----- nvinfo : EIATTR_SW_WAR
	.align		4
.L_91:
        /*005c*/ 	.byte	0x04, 0x36
        /*005e*/ 	.short	(.L_93 - .L_92)
.L_92:
        /*0060*/ 	.word	0x00000008
.L_93:


//--------------------- .nv.callgraph             --------------------------
	.section	.nv.callgraph,"",@"SHT_CUDA_CALLGRAPH"
	.align	4
	.sectionentsize	8
	.align		4
        /*0000*/ 	.word	0x00000000
	.align		4
        /*0004*/ 	.word	0xffffffff
	.align		4
        /*0008*/ 	.word	0x00000000
	.align		4
        /*000c*/ 	.word	0xfffffffe
	.align		4
        /*0010*/ 	.word	0x00000000
	.align		4
        /*0014*/ 	.word	0xfffffffd
	.align		4
        /*0018*/ 	.word	0x00000000
	.align		4
        /*001c*/ 	.word	0xfffffffc


//--------------------- .nv.constant4             --------------------------
	.section	.nv.constant4,"a",@progbits
	.align	8
	.align		8
.nv.constant4:
        /*0000*/ 	.dword	precalc_xorwow_matrix
	.align		8
        /*0008*/ 	.dword	precalc_xorwow_offset_matrix
	.align		8
        /*0010*/ 	.dword	mrg32k3aM1
	.align		8
        /*0018*/ 	.dword	mrg32k3aM2
	.align		8
        /*0020*/ 	.dword	mrg32k3aM1SubSeq
	.align		8
        /*0028*/ 	.dword	mrg32k3aM2SubSeq
	.align		8
        /*0030*/ 	.dword	mrg32k3aM1Seq
	.align		8
        /*0038*/ 	.dword	mrg32k3aM2Seq
	.align		8
        /*0040*/ 	.dword	d_beta


//--------------------- .nv.constant3             --------------------------
	.section	.nv.constant3,"a",@progbits
	.align	8
.nv.constant3:
	.type		__cr_lgamma_table,@object
	.size		__cr_lgamma_table,(d_J - __cr_lgamma_table)
__cr_lgamma_table:
        /*0000*/ 	.byte	0x00, 0x00, 0x00, 0x00, 0x00, 0x00, 0x00, 0x00, 0x00, 0x00, 0x00, 0x00, 0x00, 0x00, 0x00, 0x00
        /*0010*/ 	.byte	0xef, 0x39, 0xfa, 0xfe, 0x42, 0x2e, 0xe6, 0x3f, 0x02, 0x20, 0x2a, 0xfa, 0x0b, 0xab, 0xfc, 0x3f
        /*0020*/ 	.byte	0xf9, 0x2c, 0x92, 0x7c, 0xa7, 0x6c, 0x09, 0x40, 0xc9, 0x79, 0x44, 0x3c, 0x64, 0x26, 0x13, 0x40
        /*0030*/ 	.byte	0xca, 0x01, 0xcf, 0x3a, 0x27, 0x51, 0x1a, 0x40, 0x30, 0xcc, 0x2d, 0xf3, 0xe1, 0x0c, 0x21, 0x40
        /*0040*/ 	.byte	0x0d, 0xb7, 0xfc, 0x82, 0x8e, 0x35, 0x25, 0x40
	.type		d_J,@object
	.size		d_J,(d_LX - d_J)
d_J:
        /*0048*/ 	.byte	0x00, 0x00, 0x80, 0x3f
	.type		d_LX,@object
	.size		d_LX,(d_LY - d_LX)
d_LX:
        /*004c*/ 	.byte	0x00, 0x04, 0x00, 0x00
	.type		d_LY,@object
	.size		d_LY,(d_SubL - d_LY)
d_LY:
        /*0050*/ 	.byte	0x00, 0x04, 0x00, 0x00
	.type		d_SubL,@object
	.size		d_SubL,(.L_12 - d_SubL)
d_SubL:
        /*0054*/ 	.byte	0x00, 0x02, 0x00, 0x00
.L_12:


//--------------------- .text._Z18update_white_sitesPiS_P17curandStateXORWOWf --------------------------
	.section	.text._Z18update_white_sitesPiS_P17curandStateXORWOWf,"ax",@progbits
	.align	128
        .global         _Z18update_white_sitesPiS_P17curandStateXORWOWf
        .type           _Z18update_white_sitesPiS_P17curandStateXORWOWf,@function
        .size           _Z18update_white_sitesPiS_P17curandStateXORWOWf,(.L_x_12 - _Z18update_white_sitesPiS_P17curandStateXORWOWf)
        .other          _Z18update_white_sitesPiS_P17curandStateXORWOWf,@"STO_CUDA_ENTRY STV_DEFAULT"
_Z18update_white_sitesPiS_P17curandStateXORWOWf:
.text._Z18update_white_sitesPiS_P17curandStateXORWOWf:
[----:B------:R-:W-:Y:S01]  /*0000*/  LDC R1, c[0x0][0x37c] ;  /* 0x0000df00ff017b82 */ /* 0x000fe20000000800 */
[----:B------:R-:W0:Y:S07]  /*0010*/  S2R R4, SR_TID.Y ;  /* 0x0000000000047919 */ /* 0x000e2e0000002200 */
[----:B------:R-:W1:Y:S01]  /*0020*/  LDC R7, c[0x0][0x360] ;  /* 0x0000d800ff077b82 */ /* 0x000e620000000800 */
[----:B------:R-:W1:Y:S07]  /*0030*/  S2R R0, SR_TID.X ;  /* 0x0000000000007919 */ /* 0x000e6e0000002100 */
[----:B------:R-:W0:Y:S08]  /*0040*/  S2UR UR5, SR_CTAID.Y ;  /* 0x00000000000579c3 */ /* 0x000e300000002600 */
[----:B------:R-:W0:Y:S08]  /*0050*/  LDC R5, c[0x0][0x364] ;  /* 0x0000d900ff057b82 */ /* 0x000e300000000800 */
[----:B------:R-:W1:Y:S08]  /*0060*/  S2UR UR4, SR_CTAID.X ;  /* 0x00000000000479c3 */ /* 0x000e700000002500 */
[----:B------:R-:W2:Y:S01]  /*0070*/  LDC.64 R2, c[0x3][0x50] ;  /* 0x00c01400ff027b82 */ /* 0x000ea20000000a00 */
[----:B0-----:R-:W-:-:S02]  /*0080*/  IMAD R5, R5, UR5, R4 ;  /* 0x0000000505057c24 */ /* 0x001fc4000f8e0204 */
[----:B-1----:R-:W-:-:S03]  /*0090*/  IMAD R6, R7, UR4, R0 ;  /* 0x0000000407067c24 */ /* 0x002fc6000f8e0200 */
[----:B--2---:R-:W-:-:S04]  /*00a0*/  ISETP.GE.AND P0, PT, R5, R2, PT ;  /* 0x000000020500720c */ /* 0x004fc80003f06270 */
[----:B------:R-:W-:-:S13]  /*00b0*/  ISETP.GE.OR P0, PT, R6, R3, P0 ;  /* 0x000000030600720c */ /* 0x000fda0000706670 */
[----:B------:R-:W-:Y:S05]  /*00c0*/  @P0 EXIT ;  /* 0x000000000000094d */ /* 0x000fea0003800000 */
[----:B------:R-:W-:Y:S01]  /*00d0*/  IABS R7, R3 ;  /* 0x0000000300077213 */ /* 0x000fe20000000000 */
[----:B------:R-:W0:Y:S01]  /*00e0*/  I2F.U32.RP R14, R2 ;  /* 0x00000002000e7306 */ /* 0x000e220000209000 */
[----:B------:R-:W-:Y:S01]  /*00f0*/  IADD3 R12, PT, PT, R6, -0x1, R3 ;  /* 0xffffffff060c7810 */ /* 0x000fe20007ffe003 */
[----:B------:R-:W1:Y:S03]  /*0100*/  LDCU.64 UR4, c[0x0][0x358] ;  /* 0x00006b00ff0477ac */ /* 0x000e660008000a00 */
[----:B------:R-:W-:-:S03]  /*0110*/  ISETP.GE.AND P4, PT, R12, RZ, PT ;  /* 0x000000ff0c00720c */ /* 0x000fc60003f86270 */
[----:B------:R-:W2:Y:S08]  /*0120*/  I2F.RP R13, R7 ;  /* 0x00000007000d7306 */ /* 0x000eb00000209400 */
[----:B0-----:R-:W0:Y:S08]  /*0130*/  MUFU.RCP R14, R14 ;  /* 0x0000000e000e7308 */ /* 0x001e300000001000 */
[----:B--2---:R-:W2:Y:S01]  /*0140*/  MUFU.RCP R13, R13 ;  /* 0x0000000d000d7308 */ /* 0x004ea20000001000 */
[----:B0-----:R-:W-:Y:S01]  /*0150*/  VIADD R8, R14, 0xffffffe ;  /* 0x0ffffffe0e087836 */ /* 0x001fe20000000000 */
[----:B------:R-:W-:-:S02]  /*0160*/  IABS R14, R12 ;  /* 0x0000000c000e7213 */ /* 0x000fc40000000000 */
[----:B------:R-:W-:-:S04]  /*0170*/  LOP3.LUT R12, RZ, R2, RZ, 0x33, !PT ;  /* 0x00000002ff0c7212 */ /* 0x000fc800078e33ff */
[----:B------:R0:W3:Y:S01]  /*0180*/  F2I.FTZ.U32.TRUNC.NTZ R9, R8 ;  /* 0x0000000800097305 */ /* 0x0000e2000021f000 */
[----:B--2---:R-:W-:-:S07]  /*0190*/  VIADD R10, R13, 0xffffffe ;  /* 0x0ffffffe0d0a7836 */ /* 0x004fce0000000000 */
[----:B------:R2:W4:Y:S01]  /*01a0*/  F2I.FTZ.U32.TRUNC.NTZ R11, R10 ;  /* 0x0000000a000b7305 */ /* 0x000522000021f000 */
[----:B0-----:R-:W-:Y:S02]  /*01b0*/  HFMA2 R8, -RZ, RZ, 0, 0 ;  /* 0x00000000ff087431 */ /* 0x001fe400000001ff */
[----:B---3--:R-:W-:Y:S02]  /*01c0*/  IMAD.MOV R13, RZ, RZ, -R9 ;  /* 0x000000ffff0d7224 */ /* 0x008fe400078e0a09 */
[----:B--2---:R-:W-:Y:S01]  /*01d0*/  IMAD.MOV.U32 R10, RZ, RZ, RZ ;  /* 0x000000ffff0a7224 */ /* 0x004fe200078e00ff */
[----:B----4-:R-:W-:-:S05]  /*01e0*/  IADD3 R16, PT, PT, RZ, -R11, RZ ;  /* 0x8000000bff107210 */ /* 0x010fca0007ffe0ff */
[----:B------:R-:W-:-:S04]  /*01f0*/  IMAD R15, R16, R7, RZ ;  /* 0x00000007100f7224 */ /* 0x000fc800078e02ff */
[----:B------:R-:W-:-:S04]  /*0200*/  IMAD.HI.U32 R10, R11, R15, R10 ;  /* 0x0000000f0b0a7227 */ /* 0x000fc800078e000a */
[----:B------:R-:W-:Y:S01]  /*0210*/  IMAD R11, R13, R2, RZ ;  /* 0x000000020d0b7224 */ /* 0x000fe200078e02ff */
[----:B------:R-:W-:Y:S01]  /*0220*/  IADD3 R13, PT, PT, R5, -0x1, R2 ;  /* 0xffffffff050d7810 */ /* 0x000fe20007ffe002 */
[----:B------:R-:W-:-:S04]  /*0230*/  IMAD.HI.U32 R10, R10, R14, RZ ;  /* 0x0000000e0a0a7227 */ /* 0x000fc800078e00ff */
[----:B------:R-:W-:-:S04]  /*0240*/  IMAD.HI.U32 R8, R9, R11, R8 ;  /* 0x0000000b09087227 */ /* 0x000fc800078e0008 */
[----:B------:R-:W-:Y:S02]  /*0250*/  VIADD R9, R5, 0x1 ;  /* 0x0000000105097836 */ /* 0x000fe40000000000 */
[----:B------:R-:W-:Y:S02]  /*0260*/  IMAD.MOV R10, RZ, RZ, -R10 ;  /* 0x000000ffff0a7224 */ /* 0x000fe400078e0a0a */
[----:B------:R-:W-:-:S04]  /*0270*/  IMAD.HI.U32 R11, R8, R9, RZ ;  /* 0x00000009080b7227 */ /* 0x000fc800078e00ff */
[----:B------:R-:W-:Y:S01]  /*0280*/  IMAD.HI.U32 R8, R8, R13, RZ ;  /* 0x0000000d08087227 */ /* 0x000fe200078e00ff */
[----:B------:R-:W-:-:S03]  /*0290*/  IADD3 R11, PT, PT, -R11, RZ, RZ ;  /* 0x000000ff0b0b7210 */ /* 0x000fc60007ffe1ff */
[----:B------:R-:W-:Y:S02]  /*02a0*/  IMAD.MOV R8, RZ, RZ, -R8 ;  /* 0x000000ffff087224 */ /* 0x000fe400078e0a08 */
[C---:B------:R-:W-:Y:S02]  /*02b0*/  IMAD R11, R2.reuse, R11, R9 ;  /* 0x0000000b020b7224 */ /* 0x040fe400078e0209 */
[----:B------:R-:W-:Y:S02]  /*02c0*/  IMAD R10, R7, R10, R14 ;  /* 0x0000000a070a7224 */ /* 0x000fe400078e020e */
[----:B------:R-:W-:Y:S01]  /*02d0*/  IMAD R13, R2, R8, R13 ;  /* 0x00000008020d7224 */ /* 0x000fe200078e020d */
[----:B------:R-:W-:Y:S01]  /*02e0*/  ISETP.GE.U32.AND P1, PT, R11, R2, PT ;  /* 0x000000020b00720c */ /* 0x000fe20003f26070 */
[----:B------:R-:W0:Y:S01]  /*02f0*/  LDC.64 R8, c[0x0][0x380] ;  /* 0x0000e000ff087b82 */ /* 0x000e220000000a00 */
[----:B------:R-:W-:Y:S02]  /*0300*/  ISETP.GT.U32.AND P0, PT, R7, R10, PT ;  /* 0x0000000a0700720c */ /* 0x000fe40003f04070 */
[----:B------:R-:W-:-:S09]  /*0310*/  ISETP.GE.U32.AND P2, PT, R13, R2, PT ;  /* 0x000000020d00720c */ /* 0x000fd20003f46070 */
[----:B------:R-:W-:Y:S01]  /*0320*/  @P1 IMAD.IADD R11, R11, 0x1, -R2 ;  /* 0x000000010b0b1824 */ /* 0x000fe200078e0a02 */
[----:B------:R-:W-:Y:S02]  /*0330*/  ISETP.NE.AND P1, PT, R3, RZ, PT ;  /* 0x000000ff0300720c */ /* 0x000fe40003f25270 */
[----:B------:R-:W-:Y:S02]  /*0340*/  @!P0 IADD3 R10, PT, PT, R10, -R7, RZ ;  /* 0x800000070a0a8210 */ /* 0x000fe40007ffe0ff */
[----:B------:R-:W-:Y:S02]  /*0350*/  @P2 IADD3 R13, PT, PT, R13, -R2, RZ ;  /* 0x800000020d0d2210 */ /* 0x000fe40007ffe0ff */
[----:B------:R-:W-:Y:S02]  /*0360*/  ISETP.GT.U32.AND P0, PT, R7, R10, PT ;  /* 0x0000000a0700720c */ /* 0x000fe40003f04070 */
[-C--:B------:R-:W-:Y:S02]  /*0370*/  ISETP.GE.U32.AND P3, PT, R11, R2.reuse, PT ;  /* 0x000000020b00720c */ /* 0x080fe40003f66070 */
[----:B------:R-:W-:-:S09]  /*0380*/  ISETP.GE.U32.AND P2, PT, R13, R2, PT ;  /* 0x000000020d00720c */ /* 0x000fd20003f46070 */
[----:B------:R-:W-:Y:S01]  /*0390*/  @!P0 IMAD.IADD R10, R10, 0x1, -R7 ;  /* 0x000000010a0a8824 */ /* 0x000fe200078e0a07 */
[----:B------:R-:W-:Y:S01]  /*03a0*/  ISETP.NE.U32.AND P0, PT, R2, RZ, PT ;  /* 0x000000ff0200720c */ /* 0x000fe20003f05070 */
[----:B------:R-:W-:Y:S02]  /*03b0*/  @P3 IMAD.IADD R11, R11, 0x1, -R2 ;  /* 0x000000010b0b3824 */ /* 0x000fe400078e0a02 */
[----:B------:R-:W-:Y:S01]  /*03c0*/  @P2 IADD3 R13, PT, PT, R13, -R2, RZ ;  /* 0x800000020d0d2210 */ /* 0x000fe20007ffe0ff */
[----:B------:R-:W-:Y:S01]  /*03d0*/  IMAD R7, R5, R3, R6 ;  /* 0x0000000305077224 */ /* 0x000fe200078e0206 */
[----:B------:R-:W-:Y:S02]  /*03e0*/  @!P4 IADD3 R10, PT, PT, -R10, RZ, RZ ;  /* 0x000000ff0a0ac210 */ /* 0x000fe40007ffe1ff */
[----:B------:R-:W-:Y:S02]  /*03f0*/  SEL R11, R12, R11, !P0 ;  /* 0x0000000b0c0b7207 */ /* 0x000fe40004000000 */
[----:B------:R-:W-:-:S02]  /*0400*/  @!P1 LOP3.LUT R10, RZ, R3, RZ, 0x33, !PT ;  /* 0x00000003ff0a9212 */ /* 0x000fc400078e33ff */
[----:B------:R-:W-:Y:S01]  /*0410*/  SEL R12, R12, R13, !P0 ;  /* 0x0000000d0c0c7207 */ /* 0x000fe20004000000 */
[-C--:B------:R-:W-:Y:S02]  /*0420*/  IMAD R15, R11, R3.reuse, R6 ;  /* 0x000000030b0f7224 */ /* 0x080fe400078e0206 */
[-C--:B------:R-:W-:Y:S02]  /*0430*/  IMAD R13, R5, R3.reuse, R10 ;  /* 0x00000003050d7224 */ /* 0x080fe400078e020a */
[----:B------:R-:W-:Y:S02]  /*0440*/  IMAD R17, R12, R3, R6 ;  /* 0x000000030c117224 */ /* 0x000fe400078e0206 */
[--C-:B0-----:R-:W-:Y:S01]  /*0450*/  IMAD.WIDE R12, R13, 0x4, R8.reuse ;  /* 0x000000040d0c7825 */ /* 0x101fe200078e0208 */
[----:B------:R-:W0:Y:S03]  /*0460*/  LDC.64 R2, c[0x0][0x388] ;  /* 0x0000e200ff027b82 */ /* 0x000e260000000a00 */
[--C-:B------:R-:W-:Y:S01]  /*0470*/  IMAD.WIDE R10, R7, 0x4, R8.reuse ;  /* 0x00000004070a7825 */ /* 0x100fe200078e0208 */
[----:B-1----:R-:W2:Y:S03]  /*0480*/  LDG.E R20, desc[UR4][R12.64] ;  /* 0x000000040c147981 */ /* 0x002ea6000c1e1900 */
[--C-:B------:R-:W-:Y:S01]  /*0490*/  IMAD.WIDE R14, R15, 0x4, R8.reuse ;  /* 0x000000040f0e7825 */ /* 0x100fe200078e0208 */
[----:B------:R-:W3:Y:S03]  /*04a0*/  LDG.E R18, desc[UR4][R10.64] ;  /* 0x000000040a127981 */ /* 0x000ee6000c1e1900 */
[----:B------:R-:W-:Y:S01]  /*04b0*/  IMAD.WIDE R16, R17, 0x4, R8 ;  /* 0x0000000411107825 */ /* 0x000fe200078e0208 */
[----:B------:R-:W4:Y:S01]  /*04c0*/  LDG.E R22, desc[UR4][R14.64] ;  /* 0x000000040e167981 */ /* 0x000f22000c1e1900 */
[----:B------:R-:W1:Y:S01]  /*04d0*/  S2R R19, SR_CgaCtaId ;  /* 0x0000000000137919 */ /* 0x000e620000008800 */
[----:B------:R-:W-:Y:S01]  /*04e0*/  MOV R6, 0x400 ;  /* 0x0000040000067802 */ /* 0x000fe20000000f00 */
[----:B------:R-:W5:Y:S01]  /*04f0*/  LDC.64 R8, c[0x0][0x390] ;  /* 0x0000e400ff087b82 */ /* 0x000f620000000a00 */
[----:B------:R-:W4:Y:S01]  /*0500*/  LDG.E R24, desc[UR4][R16.64] ;  /* 0x0000000410187981 */ /* 0x000f22000c1e1900 */
[----:B0-----:R-:W-:-:S05]  /*0510*/  IMAD.WIDE R2, R7, 0x4, R2 ;  /* 0x0000000407027825 */ /* 0x001fca00078e0202 */
[----:B------:R-:W4:Y:S01]  /*0520*/  LDG.E R5, desc[UR4][R2.64] ;  /* 0x0000000402057981 */ /* 0x000f22000c1e1900 */
[----:B-1----:R-:W-:-:S05]  /*0530*/  LEA R19, R19, R6, 0x18 ;  /* 0x0000000613137211 */ /* 0x002fca00078ec0ff */
[----:B------:R-:W-:-:S04]  /*0540*/  IMAD R19, R0, 0x48, R19 ;  /* 0x0000004800137824 */ /* 0x000fc800078e0213 */
[----:B------:R-:W-:Y:S02]  /*0550*/  IMAD R21, R4, 0x4, R19 ;  /* 0x0000000404157824 */ /* 0x000fe400078e0213 */
[----:B-----5:R-:W-:-:S03]  /*0560*/  IMAD.WIDE R6, R7, 0x30, R8 ;  /* 0x0000003007067825 */ /* 0x020fc600078e0208 */
[----:B--2---:R-:W-:Y:S04]  /*0570*/  STS [R21+0x4], R20 ;  /* 0x0000041415007388 */ /* 0x004fe80000000800 */
[----:B---3--:R0:W-:Y:S04]  /*0580*/  STS [R21+0x4c], R18 ;  /* 0x00004c1215007388 */ /* 0x0081e80000000800 */
[----:B----4-:R-:W-:Y:S01]  /*0590*/  STS [R21+0x50], R22 ;  /* 0x0000501615007388 */ /* 0x010fe20000000800 */
[----:B0-----:R-:W0:Y:S03]  /*05a0*/  LDC R18, c[0x3][0x48] ;  /* 0x00c01200ff127b82 */ /* 0x001e260000000800 */
[----:B------:R-:W-:Y:S05]  /*05b0*/  STS [R21+0x48], R24 ;  /* 0x0000481815007388 */ /* 0x000fea0000000800 */
[----:B------:R-:W-:Y:S06]  /*05c0*/  BAR.SYNC.DEFER_BLOCKING 0x0 ;  /* 0x0000000000007b1d */ /* 0x000fec0000010000 */
[----:B------:R-:W2:Y:S04]  /*05d0*/  LDG.E.64 R16, desc[UR4][R6.64] ;  /* 0x0000000406107981 */ /* 0x000ea8000c1e1b00 */
[----:B------:R-:W3:Y:S04]  /*05e0*/  LDG.E.64 R14, desc[UR4][R6.64+0x10] ;  /* 0x00001004060e7981 */ /* 0x000ee8000c1e1b00 */
[----:B------:R-:W4:Y:S04]  /*05f0*/  LDG.E.64 R12, desc[UR4][R6.64+0x8] ;  /* 0x00000804060c7981 */ /* 0x000f28000c1e1b00 */
[----:B------:R-:W5:Y:S04]  /*0600*/  LDG.E.64 R10, desc[UR4][R6.64+0x18] ;  /* 0x00001804060a7981 */ /* 0x000f68000c1e1b00 */
[----:B------:R-:W5:Y:S04]  /*0610*/  LDG.E.64 R8, desc[UR4][R6.64+0x28] ;  /* 0x0000280406087981 */ /* 0x000f68000c1e1b00 */
[----:B------:R-:W5:Y:S04]  /*0620*/  LDG.E R19, desc[UR4][R6.64+0x20] ;  /* 0x0000200406137981 */ /* 0x000f68000c1e1900 */
[----:B------:R-:W-:Y:S04]  /*0630*/  LDS R0, [R21+0x4c] ;  /* 0x00004c0015007984 */ /* 0x000fe80000000800 */
[----:B------:R-:W-:Y:S04]  /*0640*/  LDS R23, [R21+0x4] ;  /* 0x0000040015177984 */ /* 0x000fe80000000800 */
[----:B------:R-:W1:Y:S04]  /*0650*/  LDS R4, [R21+0x50] ;  /* 0x0000500015047984 */ /* 0x000e680000000800 */
[----:B------:R-:W0:Y:S01]  /*0660*/  LDS R25, [R21+0x48] ;  /* 0x0000480015197984 */ /* 0x000e220000000800 */
[----:B-1----:R-:W-:-:S02]  /*0670*/  IADD3 R0, PT, PT, R4, R23, R0 ;  /* 0x0000001704007210 */ /* 0x002fc40007ffe000 */
[----:B------:R-:W-:Y:S02]  /*0680*/  I2FP.F32.S32 R23, R5 ;  /* 0x0000000500177245 */ /* 0x000fe40000201400 */
[----:B0-----:R-:W-:Y:S01]  /*0690*/  IADD3 R25, PT, PT, R0, R25, RZ ;  /* 0x0000001900197210 */ /* 0x001fe20007ffe0ff */
[----:B------:R-:W-:-:S03]  /*06a0*/  FADD R0, R18, R18 ;  /* 0x0000001212007221 */ /* 0x000fc60000000000 */
[----:B------:R-:W-:Y:S01]  /*06b0*/  I2FP.F32.S32 R25, R25 ;  /* 0x0000001900197245 */ /* 0x000fe20000201400 */
[----:B------:R-:W-:-:S04]  /*06c0*/  FMUL R0, R0, R23 ;  /* 0x0000001700007220 */ /* 0x000fc80000400000 */
[----:B------:R-:W-:-:S06]  /*06d0*/  FMUL R0, R0, R25 ;  /* 0x0000001900007220 */ /* 0x000fcc0000400000 */
[----:B------:R-:W0:Y:S02]  /*06e0*/  F2I.TRUNC.NTZ R0, R0 ;  /* 0x0000000000007305 */ /* 0x000e24000020f100 */
[----:B0-----:R-:W-:-:S13]  /*06f0*/  ISETP.GE.AND P1, PT, R0, 0x1, PT ;  /* 0x000000010000780c */ /* 0x001fda0003f26270 */
[----:B------:R-:W0:Y:S01]  /*0700*/  @P1 LDC R21, c[0x0][0x398] ;  /* 0x0000e600ff151b82 */ /* 0x000e220000000800 */
[----:B------:R-:W-:Y:S02]  /*0710*/  @P1 I2FP.F32.U32 R4, R0 ;  /* 0x0000000000041245 */ /* 0x000fe40000201000 */
[----:B------:R-:W-:-:S03]  /*0720*/  PLOP3.LUT P0, PT, PT, PT, PT, 0x80, 0x8 ;  /* 0x000000000008781c */ /* 0x000fc60003f0f070 */
[----:B0-----:R-:W-:-:S04]  /*0730*/  @P1 FMUL R4, R4, R21 ;  /* 0x0000001504041220 */ /* 0x001fc80000400000 */
[----:B------:R-:W-:-:S05]  /*0740*/  @P1 FMUL R18, R4, -1.4426950216293334961 ;  /* 0xbfb8aa3b04121820 */ /* 0x000fca0000400000 */
[----:B------:R-:W-:-:S04]  /*0750*/  @P1 FSETP.GEU.AND P2, PT, R18, -126, PT ;  /* 0xc2fc00001200180b */ /* 0x000fc80003f4e000 */
[----:B------:R-:W-:-:S13]  /*0760*/  @P1 PLOP3.LUT P0, PT, P2, PT, PT, 0x80, 0x8 ;  /* 0x000000000008181c */ /* 0x000fda000170f070 */
[----:B------:R-:W-:-:S04]  /*0770*/  @!P0 FMUL R18, R18, 0.5 ;  /* 0x3f00000012128820 */ /* 0x000fc80000400000 */
[----:B------:R-:W0:Y:S01]  /*0780*/  @P1 MUFU.EX2 R21, R18 ;  /* 0x0000001200151308 */ /* 0x000e220000000800 */
[----:B------:R-:W-:Y:S02]  /*0790*/  @P1 IMAD.MOV.U32 R23, RZ, RZ, 0x2f800000 ;  /* 0x2f800000ff171424 */ /* 0x000fe400078e00ff */
[----:B0-----:R-:W-:Y:S01]  /*07a0*/  @!P0 FMUL R21, R21, R21 ;  /* 0x0000001515158220 */ /* 0x001fe20000400000 */
[----:B------:R-:W-:Y:S02]  /*07b0*/  PLOP3.LUT P0, PT, PT, PT, PT, 0x80, 0x8 ;  /* 0x000000000008781c */ /* 0x000fe40003f0f070 */
[----:B--2---:R-:W-:-:S04]  /*07c0*/  SHF.R.U32.HI R4, RZ, 0x2, R17 ;  /* 0x00000002ff047819 */ /* 0x004fc80000011611 */
[----:B------:R-:W-:Y:S01]  /*07d0*/  LOP3.LUT R4, R4, R17, RZ, 0x3c, !PT ;  /* 0x0000001104047212 */ /* 0x000fe200078e3cff */
[----:B---3--:R-:W-:-:S03]  /*07e0*/  IMAD.SHL.U32 R0, R15, 0x10, RZ ;  /* 0x000000100f007824 */ /* 0x008fc600078e00ff */
[----:B------:R-:W-:Y:S01]  /*07f0*/  SHF.L.U32 R17, R4, 0x1, RZ ;  /* 0x0000000104117819 */ /* 0x000fe200000006ff */
[----:B------:R-:W-:-:S03]  /*0800*/  VIADD R20, R16, 0x587c5 ;  /* 0x000587c510147836 */ /* 0x000fc60000000000 */
[----:B------:R-:W-:-:S04]  /*0810*/  LOP3.LUT R17, R15, R0, R17, 0x96, !PT ;  /* 0x000000000f117212 */ /* 0x000fc800078e9611 */
[----:B------:R-:W-:-:S04]  /*0820*/  LOP3.LUT R17, R17, R4, RZ, 0x3c, !PT ;  /* 0x0000000411117212 */ /* 0x000fc800078e3cff */
[----:B------:R-:W-:-:S04]  /*0830*/  @P1 IADD3 R0, PT, PT, R17, R20, RZ ;  /* 0x0000001411001210 */ /* 0x000fc80007ffe0ff */
[----:B------:R-:W-:-:S05]  /*0840*/  @P1 I2FP.F32.U32 R0, R0 ;  /* 0x0000000000001245 */ /* 0x000fca0000201000 */
[----:B------:R-:W-:-:S05]  /*0850*/  @P1 FFMA R0, R0, R23, 1.1641532182693481445e-10 ;  /* 0x2f00000000001423 */ /* 0x000fca0000000017 */
[----:B------:R-:W-:Y:S01]  /*0860*/  @P1 FSETP.LT.AND P0, PT, R0, R21, PT ;  /* 0x000000150000120b */ /* 0x000fe20003f01000 */
[----:B----4-:R-:W-:Y:S01]  /*0870*/  IMAD.MOV.U32 R22, RZ, RZ, R13 ;  /* 0x000000ffff167224 */ /* 0x010fe200078e000d */
[----:B------:R-:W-:Y:S02]  /*0880*/  MOV R23, R14 ;  /* 0x0000000e00177202 */ /* 0x000fe40000000f00 */
[----:B------:R-:W-:Y:S02]  /*0890*/  MOV R21, R12 ;  /* 0x0000000c00157202 */ /* 0x000fe40000000f00 */
[----:B------:R-:W-:-:S07]  /*08a0*/  MOV R16, R15 ;  /* 0x0000000f00107202 */ /* 0x000fce0000000f00 */
[----:B------:R-:W-:-:S05]  /*08b0*/  @P0 IMAD.MOV R5, RZ, RZ, -R5 ;  /* 0x000000ffff050224 */ /* 0x000fca00078e0a05 */
[----:B------:R-:W-:Y:S04]  /*08c0*/  STG.E desc[UR4][R2.64], R5 ;  /* 0x0000000502007986 */ /* 0x000fe8000c101904 */
[----:B------:R-:W-:Y:S04]  /*08d0*/  STG.E.64 desc[UR4][R6.64], R20 ;  /* 0x0000001406007986 */ /* 0x000fe8000c101b04 */
[----:B------:R-:W-:Y:S04]  /*08e0*/  STG.E.64 desc[UR4][R6.64+0x8], R22 ;  /* 0x0000081606007986 */ /* 0x000fe8000c101b04 */
[----:B------:R-:W-:Y:S04]  /*08f0*/  STG.E.64 desc[UR4][R6.64+0x10], R16 ;  /* 0x0000101006007986 */ /* 0x000fe8000c101b04 */
[----:B-----5:R-:W-:Y:S04]  /*0900*/  STG.E.64 desc[UR4][R6.64+0x18], R10 ;  /* 0x0000180a06007986 */ /* 0x020fe8000c101b04 */
[----:B------:R-:W-:Y:S04]  /*0910*/  STG.E.64 desc[UR4][R6.64+0x28], R8 ;  /* 0x0000280806007986 */ /* 0x000fe8000c101b04 */
[----:B------:R-:W-:Y:S01]  /*0920*/  STG.E desc[UR4][R6.64+0x20], R19 ;  /* 0x0000201306007986 */ /* 0x000fe2000c101904 */
[----:B------:R-:W-:Y:S05]  /*0930*/  EXIT ;  /* 0x000000000000794d */ /* 0x000fea0003800000 */
.L_x_0:
[----:B------:R-:W-:-:S00]  /*0940*/  BRA `(.L_x_0) ;  /* 0xfffffffc00fc7947 */ /* 0x000fc0000383ffff */
[----:B------:R-:W-:-:S00]  /*0950*/  NOP ;  /* 0x0000000000007918 */ /* 0x000fc00000000000 */
        /* <DEDUP_REMOVED lines=10> */
.L_x_12:


//--------------------- .text._Z18update_black_sitesPiS_P17curandStateXORWOWf --------------------------
	.section	.text._Z18update_black_sitesPiS_P17curandStateXORWOWf,"ax",@progbits
	.align	128
        .global         _Z18update_black_sitesPiS_P17curandStateXORWOWf
        .type           _Z18update_black_sitesPiS_P17curandStateXORWOWf,@function
        .size           _Z18update_black_sitesPiS_P17curandStateXORWOWf,(.L_x_13 - _Z18update_black_sitesPiS_P17curandStateXORWOWf)
        .other          _Z18update_black_sitesPiS_P17curandStateXORWOWf,@"STO_CUDA_ENTRY STV_DEFAULT"
_Z18update_black_sitesPiS_P17curandStateXORWOWf:
.text._Z18update_black_sitesPiS_P17curandStateXORWOWf:
        /* <DEDUP_REMOVED lines=15> */
[----:B------:R-:W-:Y:S01]  /*00f0*/  VIADD R12, R6, 0x1 ;  /* 0x00000001060c7836 */ /* 0x000fe20000000000 */
[----:B------:R-:W1:Y:S04]  /*0100*/  LDCU.64 UR4, c[0x0][0x358] ;  /* 0x00006b00ff0477ac */ /* 0x000e680008000a00 */
[----:B------:R-:W-:Y:S02]  /*0110*/  ISETP.GE.AND P4, PT, R12, RZ, PT ;  /* 0x000000ff0c00720c */ /* 0x000fe40003f86270 */
        /* <DEDUP_REMOVED lines=9> */
[----:B0-----:R-:W-:Y:S02]  /*01b0*/  IMAD.MOV.U32 R8, RZ, RZ, RZ ;  /* 0x000000ffff087224 */ /* 0x001fe400078e00ff */
[----:B---3--:R-:W-:Y:S02]  /*01c0*/  IMAD.MOV R13, RZ, RZ, -R9 ;  /* 0x000000ffff0d7224 */ /* 0x008fe400078e0a09 */
[----:B--2---:R-:W-:Y:S01]  /*01d0*/  HFMA2 R10, -RZ, RZ, 0, 0 ;  /* 0x00000000ff0a7431 */ /* 0x004fe200000001ff */
[----:B----4-:R-:W-:-:S05]  /*01e0*/  IADD3 R16, PT, PT, RZ, -R11, RZ ;  /* 0x8000000bff107210 */ /* 0x010fca0007ffe0ff */
[----:B------:R-:W-:-:S04]  /*01f0*/  IMAD R15, R16, R7, RZ ;  /* 0x00000007100f7224 */ /* 0x000fc800078e02ff */
[----:B------:R-:W-:-:S04]  /*0200*/  IMAD.HI.U32 R10, R11, R15, R10 ;  /* 0x0000000f0b0a7227 */ /* 0x000fc800078e000a */
[----:B------:R-:W-:Y:S01]  /*0210*/  IMAD R11, R13, R2, RZ ;  /* 0x000000020d0b7224 */ /* 0x000fe200078e02ff */
[----:B------:R-:W-:Y:S01]  /*0220*/  IADD3 R13, PT, PT, R5, -0x1, R2 ;  /* 0xffffffff050d7810 */ /* 0x000fe20007ffe002 */
[----:B------:R-:W-:-:S04]  /*0230*/  IMAD.HI.U32 R10, R10, R14, RZ ;  /* 0x0000000e0a0a7227 */ /* 0x000fc800078e00ff */
[----:B------:R-:W-:Y:S01]  /*0240*/  IMAD.HI.U32 R8, R9, R11, R8 ;  /* 0x0000000b09087227 */ /* 0x000fe200078e0008 */
[----:B------:R-:W-:-:S03]  /*0250*/  IADD3 R9, PT, PT, R5, 0x1, RZ ;  /* 0x0000000105097810 */ /* 0x000fc60007ffe0ff */
        /* <DEDUP_REMOVED lines=110> */
.L_x_1:
        /* <DEDUP_REMOVED lines=12> */
.L_x_13:


//--------------------- .text._Z15set_temperaturef --------------------------
	.section	.text._Z15set_temperaturef,"ax",@progbits
	.align	128
        .global         _Z15set_temperaturef
        .type           _Z15set_temperaturef,@function
        .size           _Z15set_temperaturef,(.L_x_14 - _Z15set_temperaturef)
        .other          _Z15set_temperaturef,@"STO_CUDA_ENTRY STV_DEFAULT"
_Z15set_temperaturef:
.text._Z15set_temperaturef:
[----:B------:R-:W-:Y:S01]  /*0000*/  LDC R1, c[0x0][0x37c] ;  /* 0x0000df00ff017b82 */ /* 0x000fe20000000800 */
[----:B------:R-:W0:Y:S07]  /*0010*/  S2R R0, SR_TID.X ;  /* 0x0000000000007919 */ /* 0x000e2e0000002100 */
[----:B------:R-:W0:Y:S02]  /*0020*/  S2UR UR4, SR_CTAID.X ;  /* 0x00000000000479c3 */ /* 0x000e240000002500 */
[----:B0-----:R-:W-:-:S13]  /*0030*/  LOP3.LUT P0, RZ, R0, UR4, RZ, 0xfc, !PT ;  /* 0x0000000400ff7c12 */ /* 0x001fda000f80fcff */
[----:B------:R-:W-:Y:S05]  /*0040*/  @P0 EXIT ;  /* 0x000000000000094d */ /* 0x000fea0003800000 */
[----:B------:R-:W0:Y:S01]  /*0050*/  LDC R5, c[0x0][0x380] ;  /* 0x0000e000ff057b82 */ /* 0x000e220000000800 */
[----:B------:R-:W0:Y:S07]  /*0060*/  LDCU.64 UR4, c[0x0][0x358] ;  /* 0x00006b00ff0477ac */ /* 0x000e2e0008000a00 */
[----:B------:R-:W0:Y:S02]  /*0070*/  LDC.64 R2, c[0x4][0x40] ;  /* 0x01001000ff027b82 */ /* 0x000e240000000a00 */
[----:B0-----:R-:W-:Y:S01]  /*0080*/  STG.E desc[UR4][R2.64], R5 ;  /* 0x0000000502007986 */ /* 0x001fe2000c101904 */
[----:B------:R-:W-:Y:S05]  /*0090*/  EXIT ;  /* 0x000000000000794d */ /* 0x000fea0003800000 */
.L_x_2:
        /* <DEDUP_REMOVED lines=14> */
.L_x_14:


//--------------------- .text._Z8init_rngP17curandStateXORWOWy --------------------------
	.section	.text._Z8init_rngP17curandStateXORWOWy,"ax",@progbits
	.align	128
        .global         _Z8init_rngP17curandStateXORWOWy
        .type           _Z8init_rngP17curandStateXORWOWy,@function
        .size           _Z8init_rngP17curandStateXORWOWy,(.L_x_15 - _Z8init_rngP17curandStateXORWOWy)
        .other          _Z8init_rngP17curandStateXORWOWy,@"STO_CUDA_ENTRY STV_DEFAULT"
_Z8init_rngP17curandStateXORWOWy:
.text._Z8init_rngP17curandStateXORWOWy:
[----:B------:R-:W-:Y:S01]  /*0000*/  LDC R1, c[0x0][0x37c] ;  /* 0x0000df00ff017b82 */ /* 0x000fe20000000800 */
[----:B------:R-:W0:Y:S07]  /*0010*/  S2R R3, SR_TID.Y ;  /* 0x0000000000037919 */ /* 0x000e2e0000002200 */
[----:B------:R-:W1:Y:S01]  /*0020*/  LDC R5, c[0x0][0x360] ;  /* 0x0000d800ff057b82 */ /* 0x000e620000000800 */
[----:B------:R-:W2:Y:S01]  /*0030*/  LDCU.64 UR6, c[0x3][0x50] ;  /* 0x00c00a00ff0677ac */ /* 0x000ea20008000a00 */
[----:B------:R-:W1:Y:S06]  /*0040*/  S2R R0, SR_TID.X ;  /* 0x0000000000007919 */ /* 0x000e6c0000002100 */
[----:B------:R-:W0:Y:S08]  /*0050*/  S2UR UR5, SR_CTAID.Y ;  /* 0x00000000000579c3 */ /* 0x000e300000002600 */
[----:B------:R-:W0:Y:S08]  /*0060*/  LDC R2, c[0x0][0x364] ;  /* 0x0000d900ff027b82 */ /* 0x000e300000000800 */
[----:B------:R-:W1:Y:S01]  /*0070*/  S2UR UR4, SR_CTAID.X ;  /* 0x00000000000479c3 */ /* 0x000e620000002500 */
[----:B0-----:R-:W-:-:S05]  /*0080*/  IMAD R3, R2, UR5, R3 ;  /* 0x0000000502037c24 */ /* 0x001fca000f8e0203 */
[----:B--2---:R-:W-:Y:S01]  /*0090*/  ISETP.GE.AND P0, PT, R3, UR6, PT ;  /* 0x0000000603007c0c */ /* 0x004fe2000bf06270 */
[----:B-1----:R-:W-:-:S05]  /*00a0*/  IMAD R0, R5, UR4, R0 ;  /* 0x0000000405007c24 */ /* 0x002fca000f8e0200 */
[----:B------:R-:W-:-:S13]  /*00b0*/  ISETP.GE.OR P0, PT, R0, UR7, P0 ;  /* 0x0000000700007c0c */ /* 0x000fda0008706670 */
[----:B------:R-:W-:Y:S05]  /*00c0*/  @P0 EXIT ;  /* 0x000000000000094d */ /* 0x000fea0003800000 */
[----:B------:R-:W0:Y:S01]  /*00d0*/  LDC.64 R4, c[0x0][0x388] ;  /* 0x0000e200ff047b82 */ /* 0x000e220000000a00 */
[----:B------:R-:W1:Y:S01]  /*00e0*/  LDCU.64 UR4, c[0x0][0x358] ;  /* 0x00006b00ff0477ac */ /* 0x000e620008000a00 */
[----:B------:R-:W-:Y:S01]  /*00f0*/  IMAD R13, R3, UR7, R0 ;  /* 0x00000007030d7c24 */ /* 0x000fe2000f8e0200 */
[----:B------:R-:W-:Y:S04]  /*0100*/  BSSY.RECONVERGENT B0, `(.L_x_3) ;  /* 0x00000e2000007945 */ /* 0x000fe80003800200 */
[----:B------:R-:W-:Y:S01]  /*0110*/  ISETP.NE.AND P0, PT, R13, RZ, PT ;  /* 0x000000ff0d00720c */ /* 0x000fe20003f05270 */
[----:B------:R-:W2:Y:S01]  /*0120*/  LDC.64 R6, c[0x0][0x380] ;  /* 0x0000e000ff067b82 */ /* 0x000ea20000000a00 */
[----:B0-----:R-:W-:Y:S02]  /*0130*/  LOP3.LUT R2, R4, 0xaad26b49, RZ, 0x3c, !PT ;  /* 0xaad26b4904027812 */ /* 0x001fe400078e3cff */
[----:B------:R-:W-:-:S03]  /*0140*/  LOP3.LUT R4, R5, 0xf7dcefdd, RZ, 0x3c, !PT ;  /* 0xf7dcefdd05047812 */ /* 0x000fc600078e3cff */
[----:B------:R-:W-:Y:S02]  /*0150*/  IMAD R2, R2, 0x4182bed5, RZ ;  /* 0x4182bed502027824 */ /* 0x000fe400078e02ff */
[----:B------:R-:W-:Y:S02]  /*0160*/  IMAD R3, R4, -0x658354e5, RZ ;  /* 0x9a7cab1b04037824 */ /* 0x000fe400078e02ff */
[----:B--2---:R-:W-:Y:S01]  /*0170*/  IMAD.WIDE R6, R13, 0x30, R6 ;  /* 0x000000300d067825 */ /* 0x004fe200078e0206 */
[C---:B------:R-:W-:Y:S02]  /*0180*/  LOP3.LUT R8, R2.reuse, 0x159a55e5, RZ, 0x3c, !PT ;  /* 0x159a55e502087812 */ /* 0x040fe400078e3cff */
[C---:B------:R-:W-:Y:S01]  /*0190*/  IADD3 R4, PT, PT, R2.reuse, 0x64f0c9, R3 ;  /* 0x0064f0c902047810 */ /* 0x040fe20007ffe003 */
[C---:B------:R-:W-:Y:S01]  /*01a0*/  VIADD R5, R2.reuse, 0x75bcd15 ;  /* 0x075bcd1502057836 */ /* 0x040fe20000000000 */
[----:B------:R-:W-:Y:S01]  /*01b0*/  LOP3.LUT R10, R3, 0x5491333, RZ, 0x3c, !PT ;  /* 0x05491333030a7812 */ /* 0x000fe200078e3cff */
[----:B------:R-:W-:-:S02]  /*01c0*/  VIADD R11, R2, 0x583f19 ;  /* 0x00583f19020b7836 */ /* 0x000fc40000000000 */
[----:B------:R-:W-:Y:S01]  /*01d0*/  VIADD R9, R3, 0x1f123bb5 ;  /* 0x1f123bb503097836 */ /* 0x000fe20000000000 */
[----:B-1----:R0:W-:Y:S04]  /*01e0*/  STG.E.64 desc[UR4][R6.64], R4 ;  /* 0x0000000406007986 */ /* 0x0021e8000c101b04 */
[----:B------:R0:W-:Y:S04]  /*01f0*/  STG.E.64 desc[UR4][R6.64+0x8], R8 ;  /* 0x0000080806007986 */ /* 0x0001e8000c101b04 */
[----:B------:R0:W-:Y:S01]  /*0200*/  STG.E.64 desc[UR4][R6.64+0x10], R10 ;  /* 0x0000100a06007986 */ /* 0x0001e2000c101b04 */
[----:B------:R-:W-:Y:S05]  /*0210*/  @!P0 BRA `(.L_x_4) ;  /* 0x0000000c00408947 */ /* 0x000fea0003800000 */
[----:B------:R-:W-:Y:S01]  /*0220*/  SHF.R.S32.HI R0, RZ, 0x1f, R13 ;  /* 0x0000001fff007819 */ /* 0x000fe2000001140d */
[----:B------:R-:W-:-:S07]  /*0230*/  IMAD.MOV.U32 R12, RZ, RZ, RZ ;  /* 0x000000ffff0c7224 */ /* 0x000fce00078e00ff */
.L_x_10:
[----:B-1----:R-:W-:Y:S01]  /*0240*/  LOP3.LUT R2, R13, 0x3, RZ, 0xc0, !PT ;  /* 0x000000030d027812 */ /* 0x002fe200078ec0ff */
[----:B------:R-:W-:Y:S03]  /*0250*/  BSSY.RECONVERGENT B1, `(.L_x_5) ;  /* 0x00000c6000017945 */ /* 0x000fe60003800200 */
[----:B------:R-:W-:-:S04]  /*0260*/  ISETP.NE.U32.AND P0, PT, R2, RZ, PT ;  /* 0x000000ff0200720c */ /* 0x000fc80003f05070 */
[----:B------:R-:W-:-:S13]  /*0270*/  ISETP.NE.AND.EX P0, PT, RZ, RZ, PT, P0 ;  /* 0x000000ffff00720c */ /* 0x000fda0003f05300 */
[----:B------:R-:W-:Y:S05]  /*0280*/  @!P0 BRA `(.L_x_6) ;  /* 0x0000000c00088947 */ /* 0x000fea0003800000 */
[----:B0-----:R-:W0:Y:S01]  /*0290*/  LDC.64 R8, c[0x4][RZ] ;  /* 0x01000000ff087b82 */ /* 0x001e220000000a00 */
[----:B------:R-:W-:Y:S02]  /*02a0*/  IMAD.MOV.U32 R14, RZ, RZ, RZ ;  /* 0x000000ffff0e7224 */ /* 0x000fe400078e00ff */
[----:B0-----:R-:W-:-:S07]  /*02b0*/  IMAD.WIDE.U32 R8, R12, 0xc80, R8 ;  /* 0x00000c800c087825 */ /* 0x001fce00078e0008 */
.L_x_9:
[----:B-1----:R-:W-:Y:S01]  /*02c0*/  IMAD.MOV.U32 R15, RZ, RZ, RZ ;  /* 0x000000ffff0f7224 */ /* 0x002fe200078e00ff */
[----:B------:R-:W-:Y:S01]  /*02d0*/  CS2R R2, SRZ ;  /* 0x0000000000027805 */ /* 0x000fe2000001ff00 */
[----:B------:R-:W-:Y:S01]  /*02e0*/  IMAD.MOV.U32 R17, RZ, RZ, RZ ;  /* 0x000000ffff117224 */ /* 0x000fe200078e00ff */
[----:B------:R-:W-:-:S07]  /*02f0*/  CS2R R4, SRZ ;  /* 0x0000000000047805 */ /* 0x000fce000001ff00 */
.L_x_8:
[----:B------:R-:W-:-:S05]  /*0300*/  IMAD.WIDE.U32 R10, R17, 0x4, R6 ;  /* 0x00000004110a7825 */ /* 0x000fca00078e0006 */
[----:B------:R0:W5:Y:S01]  /*0310*/  LDG.E R16, desc[UR4][R10.64+0x4] ;  /* 0x000004040a107981 */ /* 0x000162000c1e1900 */
[----:B------:R-:W-:-:S07]  /*0320*/  IMAD.MOV.U32 R19, RZ, RZ, RZ ;  /* 0x000000ffff137224 */ /* 0x000fce00078e00ff */
.L_x_7:
[----:B-----5:R-:W-:Y:S01]  /*0330*/  SHF.R.U32.HI R24, RZ, R19, R16 ;  /* 0x00000013ff187219 */ /* 0x020fe20000011610 */
[----:B0-----:R-:W-:-:S03]  /*0340*/  IMAD.SHL.U32 R10, R17, 0x20, RZ ;  /* 0x00000020110a7824 */ /* 0x001fc600078e00ff */
[----:B------:R-:W-:Y:S01]  /*0350*/  LOP3.LUT R11, R24, 0x1, RZ, 0xc0, !PT ;  /* 0x00000001180b7812 */ /* 0x000fe200078ec0ff */
[----:B------:R-:W-:-:S03]  /*0360*/  IMAD.IADD R10, R10, 0x1, R19 ;  /* 0x000000010a0a7824 */ /* 0x000fc600078e0213 */
[----:B------:R-:W-:Y:S01]  /*0370*/  ISETP.NE.U32.AND P0, PT, R11, 0x1, PT ;  /* 0x000000010b00780c */ /* 0x000fe20003f05070 */
[----:B------:R-:W-:-:S03]  /*0380*/  IMAD R11, R10, 0x5, RZ ;  /* 0x000000050a0b7824 */ /* 0x000fc600078e02ff */
[----:B------:R-:W-:Y:S01]  /*0390*/  R2P PR, R24, 0x7e ;  /* 0x0000007e18007804 */ /* 0x000fe20000000000 */
[----:B------:R-:W-:-:S08]  /*03a0*/  IMAD.WIDE.U32 R10, R11, 0x4, R8 ;  /* 0x000000040b0a7825 */ /* 0x000fd000078e0008 */
[----:B------:R-:W2:Y:S04]  /*03b0*/  @!P0 LDG.E R18, desc[UR4][R10.64] ;  /* 0x000000040a128981 */ /* 0x000ea8000c1e1900 */
[----:B------:R-:W3:Y:S04]  /*03c0*/  @!P0 LDG.E R20, desc[UR4][R10.64+0x10] ;  /* 0x000010040a148981 */ /* 0x000ee8000c1e1900 */
[----:B------:R-:W4:Y:S04]  /*03d0*/  @P1 LDG.E R22, desc[UR4][R10.64+0x14] ;  /* 0x000014040a161981 */ /* 0x000f28000c1e1900 */
[----:B------:R-:W4:Y:S04]  /*03e0*/  @P2 LDG.E R26, desc[UR4][R10.64+0x28] ;  /* 0x000028040a1a2981 */ /* 0x000f28000c1e1900 */
[----:B------:R-:W4:Y:S04]  /*03f0*/  @!P0 LDG.E R21, desc[UR4][R10.64+0x4] ;  /* 0x000004040a158981 */ /* 0x000f28000c1e1900 */
[----:B------:R-:W4:Y:S04]  /*0400*/  @!P0 LDG.E R23, desc[UR4][R10.64+0xc] ;  /* 0x00000c040a178981 */ /* 0x000f28000c1e1900 */
[----:B------:R-:W4:Y:S04]  /*0410*/  @P1 LDG.E R25, desc[UR4][R10.64+0x18] ;  /* 0x000018040a191981 */ /* 0x000f28000c1e1900 */
[----:B------:R-:W4:Y:S04]  /*0420*/  @P3 LDG.E R28, desc[UR4][R10.64+0x3c] ;  /* 0x00003c040a1c3981 */ /* 0x000f28000c1e1900 */
[----:B------:R-:W4:Y:S01]  /*0430*/  @P6 LDG.E R27, desc[UR4][R10.64+0x7c] ;  /* 0x00007c040a1b6981 */ /* 0x000f22000c1e1900 */
[----:B--2---:R-:W-:-:S03]  /*0440*/  @!P0 LOP3.LUT R15, R15, R18, RZ, 0x3c, !PT ;  /* 0x000000120f0f8212 */ /* 0x004fc600078e3cff */
[----:B------:R-:W2:Y:S01]  /*0450*/  @!P0 LDG.E R18, desc[UR4][R10.64+0x8] ;  /* 0x000008040a128981 */ /* 0x000ea2000c1e1900 */
[----:B---3--:R-:W-:-:S03]  /*0460*/  @!P0 LOP3.LUT R3, R3, R20, RZ, 0x3c, !PT ;  /* 0x0000001403038212 */ /* 0x008fc600078e3cff */
[----:B------:R-:W3:Y:S01]  /*0470*/  @P1 LDG.E R20, desc[UR4][R10.64+0x24] ;  /* 0x000024040a141981 */ /* 0x000ee2000c1e1900 */
[----:B----4-:R-:W-:-:S03]  /*0480*/  @P1 LOP3.LUT R15, R15, R22, RZ, 0x3c, !PT ;  /* 0x000000160f0f1212 */ /* 0x010fc600078e3cff */
[----:B------:R-:W4:Y:S01]  /*0490*/  @P2 LDG.E R22, desc[UR4][R10.64+0x38] ;  /* 0x000038040a162981 */ /* 0x000f22000c1e1900 */
[----:B------:R-:W-:-:S03]  /*04a0*/  @P2 LOP3.LUT R15, R15, R26, RZ, 0x3c, !PT ;  /* 0x0000001a0f0f2212 */ /* 0x000fc600078e3cff */
[----:B------:R-:W4:Y:S01]  /*04b0*/  @P4 LDG.E R26, desc[UR4][R10.64+0x50] ;  /* 0x000050040a1a4981 */ /* 0x000f22000c1e1900 */
[----:B------:R-:W-:-:S03]  /*04c0*/  @!P0 LOP3.LUT R4, R4, R21, RZ, 0x3c, !PT ;  /* 0x0000001504048212 */ /* 0x000fc600078e3cff */
[----:B------:R-:W4:Y:S01]  /*04d0*/  @P1 LDG.E R21, desc[UR4][R10.64+0x20] ;  /* 0x000020040a151981 */ /* 0x000f22000c1e1900 */
[----:B------:R-:W-:-:S03]  /*04e0*/  @!P0 LOP3.LUT R2, R2, R23, RZ, 0x3c, !PT ;  /* 0x0000001702028212 */ /* 0x000fc600078e3cff */
[----:B------:R-:W4:Y:S01]  /*04f0*/  @P2 LDG.E R23, desc[UR4][R10.64+0x2c] ;  /* 0x00002c040a172981 */ /* 0x000f22000c1e1900 */
[----:B------:R-:W-:-:S03]  /*0500*/  @P1 LOP3.LUT R4, R4, R25, RZ, 0x3c, !PT ;  /* 0x0000001904041212 */ /* 0x000fc600078e3cff */
[----:B------:R-:W4:Y:S01]  /*0510*/  @P2 LDG.E R25, desc[UR4][R10.64+0x34] ;  /* 0x000034040a192981 */ /* 0x000f22000c1e1900 */
[----:B--2---:R-:W-:-:S03]  /*0520*/  @!P0 LOP3.LUT R5, R5, R18, RZ, 0x3c, !PT ;  /* 0x0000001205058212 */ /* 0x004fc600078e3cff */
[----:B------:R-:W2:Y:S01]  /*0530*/  @P1 LDG.E R18, desc[UR4][R10.64+0x1c] ;  /* 0x00001c040a121981 */ /* 0x000ea2000c1e1900 */
[----:B---3--:R-:W-:-:S03]  /*0540*/  @P1 LOP3.LUT R3, R3, R20, RZ, 0x3c, !PT ;  /* 0x0000001403031212 */ /* 0x008fc600078e3cff */
[----:B------:R-:W3:Y:S01]  /*0550*/  @P2 LDG.E R20, desc[UR4][R10.64+0x30] ;  /* 0x000030040a142981 */ /* 0x000ee2000c1e1900 */
[----:B----4-:R-:W-:-:S03]  /*0560*/  @P2 LOP3.LUT R3, R3, R22, RZ, 0x3c, !PT ;  /* 0x0000001603032212 */ /* 0x010fc600078e3cff */
[----:B------:R-:W4:Y:S01]  /*0570*/  @P3 LDG.E R22, desc[UR4][R10.64+0x4c] ;  /* 0x00004c040a163981 */ /* 0x000f22000c1e1900 */
[----:B------:R-:W-:-:S04]  /*0580*/  @P3 LOP3.LUT R15, R15, R28, RZ, 0x3c, !PT ;  /* 0x0000001c0f0f3212 */ /* 0x000fc800078e3cff */
[----:B------:R-:W-:Y:S02]  /*0590*/  @P4 LOP3.LUT R15, R15, R26, RZ, 0x3c, !PT ;  /* 0x0000001a0f0f4212 */ /* 0x000fe400078e3cff */
[----:B------:R-:W-:Y:S01]  /*05a0*/  @P1 LOP3.LUT R2, R2, R21, RZ, 0x3c, !PT ;  /* 0x0000001502021212 */ /* 0x000fe200078e3cff */
[----:B------:R-:W4:Y:S04]  /*05b0*/  @P5 LDG.E R26, desc[UR4][R10.64+0x64] ;  /* 0x000064040a1a5981 */ /* 0x000f28000c1e1900 */
[----:B------:R-:W4:Y:S01]  /*05c0*/  @P3 LDG.E R21, desc[UR4][R10.64+0x40] ;  /* 0x000040040a153981 */ /* 0x000f22000c1e1900 */
[----:B------:R-:W-:Y:S02]  /*05d0*/  @P2 LOP3.LUT R4, R4, R23, RZ, 0x3c, !PT ;  /* 0x0000001704042212 */ /* 0x000fe400078e3cff */
[----:B------:R-:W-:Y:S01]  /*05e0*/  @P2 LOP3.LUT R2, R2, R25, RZ, 0x3c, !PT ;  /* 0x0000001902022212 */ /* 0x000fe200078e3cff */
[----:B------:R-:W4:Y:S04]  /*05f0*/  @P3 LDG.E R23, desc[UR4][R10.64+0x48] ;  /* 0x000048040a173981 */ /* 0x000f28000c1e1900 */
[----:B------:R-:W4:Y:S01]  /*0600*/  @P4 LDG.E R25, desc[UR4][R10.64+0x54] ;  /* 0x000054040a194981 */ /* 0x000f22000c1e1900 */
[----:B--2---:R-:W-:-:S03]  /*0610*/  @P1 LOP3.LUT R5, R5, R18, RZ, 0x3c, !PT ;  /* 0x0000001205051212 */ /* 0x004fc600078e3cff */
[----:B------:R-:W2:Y:S01]  /*0620*/  @P3 LDG.E R18, desc[UR4][R10.64+0x44] ;  /* 0x000044040a123981 */ /* 0x000ea2000c1e1900 */
[----:B---3--:R-:W-:-:S03]  /*0630*/  @P2 LOP3.LUT R5, R5, R20, RZ, 0x3c, !PT ;  /* 0x0000001405052212 */ /* 0x008fc600078e3cff */
[----:B------:R-:W3:Y:S01]  /*0640*/  @P4 LDG.E R20, desc[UR4][R10.64+0x58] ;  /* 0x000058040a144981 */ /* 0x000ee2000c1e1900 */
[----:B----4-:R-:W-:-:S03]  /*0650*/  @P3 LOP3.LUT R3, R3, R22, RZ, 0x3c, !PT ;  /* 0x0000001603033212 */ /* 0x010fc600078e3cff */
[----:B------:R-:W4:Y:S01]  /*0660*/  @P4 LDG.E R22, desc[UR4][R10.64+0x60] ;  /* 0x000060040a164981 */ /* 0x000f22000c1e1900 */
[----:B------:R-:W-:Y:S02]  /*0670*/  LOP3.LUT P0, RZ, R24, 0x80, RZ, 0xc0, !PT ;  /* 0x0000008018ff7812 */ /* 0x000fe4000780c0ff */
[----:B------:R-:W-:Y:S02]  /*0680*/  @P5 LOP3.LUT R15, R15, R26, RZ, 0x3c, !PT ;  /* 0x0000001a0f0f5212 */ /* 0x000fe400078e3cff */
[----:B------:R-:W4:Y:S01]  /*0690*/  @P6 LDG.E R26, desc[UR4][R10.64+0x78] ;  /* 0x000078040a1a6981 */ /* 0x000f22000c1e1900 */
[----:B------:R-:W-:-:S03]  /*06a0*/  @P3 LOP3.LUT R4, R4, R21, RZ, 0x3c, !PT ;  /* 0x0000001504043212 */ /* 0x000fc600078e3cff */
[----:B------:R-:W4:Y:S01]  /*06b0*/  @P4 LDG.E R21, desc[UR4][R10.64+0x5c] ;  /* 0x00005c040a154981 */ /* 0x000f22000c1e1900 */
[----:B------:R-:W-:-:S03]  /*06c0*/  @P3 LOP3.LUT R2, R2, R23, RZ, 0x3c, !PT ;  /* 0x0000001702023212 */ /* 0x000fc600078e3cff */
[----:B------:R-:W4:Y:S01]  /*06d0*/  @P5 LDG.E R23, desc[UR4][R10.64+0x68] ;  /* 0x000068040a175981 */ /* 0x000f22000c1e1900 */
[----:B------:R-:W-:-:S03]  /*06e0*/  @P4 LOP3.LUT R4, R4, R25, RZ, 0x3c, !PT ;  /* 0x0000001904044212 */ /* 0x000fc600078e3cff */
[----:B------:R-:W4:Y:S01]  /*06f0*/  @P5 LDG.E R25, desc[UR4][R10.64+0x70] ;  /* 0x000070040a195981 */ /* 0x000f22000c1e1900 */
[----:B--2---:R-:W-:-:S03]  /*0700*/  @P3 LOP3.LUT R5, R5, R18, RZ, 0x3c, !PT ;  /* 0x0000001205053212 */ /* 0x004fc600078e3cff */
[----:B------:R-:W2:Y:S01]  /*0710*/  @P5 LDG.E R18, desc[UR4][R10.64+0x6c] ;  /* 0x00006c040a125981 */ /* 0x000ea2000c1e1900 */
[----:B---3--:R-:W-:-:S03]  /*0720*/  @P4 LOP3.LUT R5, R5, R20, RZ, 0x3c, !PT ;  /* 0x0000001405054212 */ /* 0x008fc600078e3cff */
[----:B------:R-:W3:Y:S01]  /*0730*/  @P5 LDG.E R20, desc[UR4][R10.64+0x74] ;  /* 0x000074040a145981 */ /* 0x000ee2000c1e1900 */
[----:B----4-:R-:W-:-:S03]  /*0740*/  @P4 LOP3.LUT R3, R3, R22, RZ, 0x3c, !PT ;  /* 0x0000001603034212 */ /* 0x010fc600078e3cff */
[----:B------:R-:W4:Y:S01]  /*0750*/  @P0 LDG.E R22, desc[UR4][R10.64+0x8c] ;  /* 0x00008c040a160981 */ /* 0x000f22000c1e1900 */
[----:B------:R-:W-:-:S03]  /*0760*/  @P6 LOP3.LUT R15, R15, R26, RZ, 0x3c, !PT ;  /* 0x0000001a0f0f6212 */ /* 0x000fc600078e3cff */
        /* <DEDUP_REMOVED lines=13> */
[----:B------:R-:W-:Y:S02]  /*0840*/  @P6 LOP3.LUT R4, R4, R27, RZ, 0x3c, !PT ;  /* 0x0000001b04046212 */ /* 0x000fe400078e3cff */
[----:B------:R-:W-:Y:S02]  /*0850*/  @P6 LOP3.LUT R2, R2, R21, RZ, 0x3c, !PT ;  /* 0x0000001502026212 */ /* 0x000fe400078e3cff */
[----:B------:R-:W-:Y:S02]  /*0860*/  @P0 LOP3.LUT R4, R4, R23, RZ, 0x3c, !PT ;  /* 0x0000001704040212 */ /* 0x000fe400078e3cff */
[----:B------:R-:W-:Y:S02]  /*0870*/  @P0 LOP3.LUT R2, R2, R25, RZ, 0x3c, !PT ;  /* 0x0000001902020212 */ /* 0x000fe400078e3cff */
[----:B--2---:R-:W-:Y:S02]  /*0880*/  @P6 LOP3.LUT R5, R5, R18, RZ, 0x3c, !PT ;  /* 0x0000001205056212 */ /* 0x004fe400078e3cff */
[----:B---3--:R-:W-:-:S02]  /*0890*/  @P6 LOP3.LUT R3, R3, R20, RZ, 0x3c, !PT ;  /* 0x0000001403036212 */ /* 0x008fc400078e3cff */
[----:B----4-:R-:W-:Y:S02]  /*08a0*/  @P0 LOP3.LUT R5, R5, R22, RZ, 0x3c, !PT ;  /* 0x0000001605050212 */ /* 0x010fe400078e3cff */
[----:B------:R-:W-:Y:S02]  /*08b0*/  @P0 LOP3.LUT R3, R3, R26, RZ, 0x3c, !PT ;  /* 0x0000001a03030212 */ /* 0x000fe400078e3cff */
[----:B------:R-:W-:-:S13]  /*08c0*/  R2P PR, R24.B1, 0x7f ;  /* 0x0000007f18007804 */ /* 0x000fda0000001000 */
[----:B------:R-:W2:Y:S04]  /*08d0*/  @P0 LDG.E R18, desc[UR4][R10.64+0xa0] ;  /* 0x0000a0040a120981 */ /* 0x000ea8000c1e1900 */
[----:B------:R-:W3:Y:S04]  /*08e0*/  @P1 LDG.E R22, desc[UR4][R10.64+0xb4] ;  /* 0x0000b4040a161981 */ /* 0x000ee8000c1e1900 */
[----:B------:R-:W4:Y:S04]  /*08f0*/  @P2 LDG.E R26, desc[UR4][R10.64+0xc8] ;  /* 0x0000c8040a1a2981 */ /* 0x000f28000c1e1900 */
[----:B------:R-:W4:Y:S04]  /*0900*/  @P3 LDG.E R28, desc[UR4][R10.64+0xdc] ;  /* 0x0000dc040a1c3981 */ /* 0x000f28000c1e1900 */
[----:B------:R-:W4:Y:S04]  /*0910*/  @P0 LDG.E R23, desc[UR4][R10.64+0xa4] ;  /* 0x0000a4040a170981 */ /* 0x000f28000c1e1900 */
[----:B------:R-:W4:Y:S04]  /*0920*/  @P0 LDG.E R20, desc[UR4][R10.64+0xa8] ;  /* 0x0000a8040a140981 */ /* 0x000f28000c1e1900 */
[----:B------:R-:W4:Y:S04]  /*0930*/  @P4 LDG.E R25, desc[UR4][R10.64+0xf0] ;  /* 0x0000f0040a194981 */ /* 0x000f28000c1e1900 */
        /* <DEDUP_REMOVED lines=21> */
[----:B------:R-:W-:Y:S02]  /*0a90*/  LOP3.LUT P0, RZ, R24, 0x8000, RZ, 0xc0, !PT ;  /* 0x0000800018ff7812 */ /* 0x000fe4000780c0ff */
[----:B----4-:R-:W-:Y:S01]  /*0aa0*/  @P5 LOP3.LUT R15, R15, R26, RZ, 0x3c, !PT ;  /* 0x0000001a0f0f5212 */ /* 0x010fe200078e3cff */
[----:B------:R-:W4:Y:S04]  /*0ab0*/  @P3 LDG.E R24, desc[UR4][R10.64+0xe4] ;  /* 0x0000e4040a183981 */ /* 0x000f28000c1e1900 */
[----:B------:R-:W2:Y:S01]  /*0ac0*/  @P6 LDG.E R26, desc[UR4][R10.64+0x118] ;  /* 0x000118040a1a6981 */ /* 0x000ea2000c1e1900 */
        /* <DEDUP_REMOVED lines=8> */
[----:B---3--:R-:W-:-:S03]  /*0b50*/  @P2 LOP3.LUT R3, R3, R22, RZ, 0x3c, !PT ;  /* 0x0000001603032212 */ /* 0x008fc600078e3cff */
[----:B------:R-:W3:Y:S01]  /*0b60*/  @P4 LDG.E R22, desc[UR4][R10.64+0x100] ;  /* 0x000100040a164981 */ /* 0x000ee2000c1e1900 */
[----:B--2---:R-:W-:-:S03]  /*0b70*/  @P6 LOP3.LUT R15, R15, R26, RZ, 0x3c, !PT ;  /* 0x0000001a0f0f6212 */ /* 0x004fc600078e3cff */
[----:B------:R-:W2:Y:S01]  /*0b80*/  @P0 LDG.E R26, desc[UR4][R10.64+0x12c] ;  /* 0x00012c040a1a0981 */ /* 0x000ea2000c1e1900 */
[----:B----4-:R-:W-:-:S03]  /*0b90*/  @P2 LOP3.LUT R2, R2, R23, RZ, 0x3c, !PT ;  /* 0x0000001702022212 */ /* 0x010fc600078e3cff */
[----:B------:R-:W4:Y:S01]  /*0ba0*/  @P4 LDG.E R23, desc[UR4][R10.64+0xfc] ;  /* 0x0000fc040a174981 */ /* 0x000f22000c1e1900 */
[----:B------:R-:W-:-:S03]  /*0bb0*/  @P2 LOP3.LUT R5, R5, R20, RZ, 0x3c, !PT ;  /* 0x0000001405052212 */ /* 0x000fc600078e3cff */
[----:B------:R-:W4:Y:S01]  /*0bc0*/  @P4 LDG.E R20, desc[UR4][R10.64+0xf8] ;  /* 0x0000f8040a144981 */ /* 0x000f22000c1e1900 */
[----:B------:R-:W-:Y:S02]  /*0bd0*/  @P3 LOP3.LUT R2, R2, R27, RZ, 0x3c, !PT ;  /* 0x0000001b02023212 */ /* 0x000fe400078e3cff */
[----:B------:R-:W-:Y:S01]  /*0be0*/  @P3 LOP3.LUT R4, R4, R25, RZ, 0x3c, !PT ;  /* 0x0000001904043212 */ /* 0x000fe200078e3cff */
[----:B------:R-:W4:Y:S01]  /*0bf0*/  @P5 LDG.E R27, desc[UR4][R10.64+0x110] ;  /* 0x000110040a1b5981 */ /* 0x000f22000c1e1900 */
[----:B------:R-:W-:-:S03]  /*0c00*/  @P3 LOP3.LUT R5, R5, R24, RZ, 0x3c, !PT ;  /* 0x0000001805053212 */ /* 0x000fc600078e3cff */
[----:B------:R-:W4:Y:S04]  /*0c10*/  @P5 LDG.E R25, desc[UR4][R10.64+0x108] ;  /* 0x000108040a195981 */ /* 0x000f28000c1e1900 */
        /* <DEDUP_REMOVED lines=19> */
[----:B------:R-:W-:-:S05]  /*0d50*/  VIADD R19, R19, 0x10 ;  /* 0x0000001013137836 */ /* 0x000fca0000000000 */
[----:B------:R-:W-:Y:S02]  /*0d60*/  ISETP.NE.AND P1, PT, R19, 0x20, PT ;  /* 0x000000201300780c */ /* 0x000fe40003f25270 */
[----:B------:R-:W-:Y:S02]  /*0d70*/  @P5 LOP3.LUT R3, R3, R18, RZ, 0x3c, !PT ;  /* 0x0000001203035212 */ /* 0x000fe400078e3cff */
[----:B------:R-:W-:Y:S02]  /*0d80*/  @P6 LOP3.LUT R4, R4, R21, RZ, 0x3c, !PT ;  /* 0x0000001504046212 */ /* 0x000fe400078e3cff */
[----:B---3--:R-:W-:-:S04]  /*0d90*/  @P6 LOP3.LUT R3, R3, R22, RZ, 0x3c, !PT ;  /* 0x0000001603036212 */ /* 0x008fc800078e3cff */
[----:B--2---:R-:W-:Y:S02]  /*0da0*/  @P0 LOP3.LUT R3, R3, R26, RZ, 0x3c, !PT ;  /* 0x0000001a03030212 */ /* 0x004fe400078e3cff */
[----:B----4-:R-:W-:Y:S02]  /*0db0*/  @P6 LOP3.LUT R2, R2, R23, RZ, 0x3c, !PT ;  /* 0x0000001702026212 */ /* 0x010fe400078e3cff */
[----:B------:R-:W-:Y:S02]  /*0dc0*/  @P6 LOP3.LUT R5, R5, R20, RZ, 0x3c, !PT ;  /* 0x0000001405056212 */ /* 0x000fe400078e3cff */
[----:B------:R-:W-:Y:S02]  /*0dd0*/  @P0 LOP3.LUT R2, R2, R27, RZ, 0x3c, !PT ;  /* 0x0000001b02020212 */ /* 0x000fe400078e3cff */
[----:B------:R-:W-:Y:S02]  /*0de0*/  @P0 LOP3.LUT R4, R4, R25, RZ, 0x3c, !PT ;  /* 0x0000001904040212 */ /* 0x000fe400078e3cff */
[----:B------:R-:W-:Y:S01]  /*0df0*/  @P0 LOP3.LUT R5, R5, R24, RZ, 0x3c, !PT ;  /* 0x0000001805050212 */ /* 0x000fe200078e3cff */
[----:B------:R-:W-:Y:S06]  /*0e00*/  @P1 BRA `(.L_x_7) ;  /* 0xfffffff400481947 */ /* 0x000fec000383ffff */
[----:B------:R-:W-:-:S05]  /*0e10*/  VIADD R17, R17, 0x1 ;  /* 0x0000000111117836 */ /* 0x000fca0000000000 */
[----:B------:R-:W-:-:S13]  /*0e20*/  ISETP.NE.AND P0, PT, R17, 0x5, PT ;  /* 0x000000051100780c */ /* 0x000fda0003f05270 */
[----:B------:R-:W-:Y:S05]  /*0e30*/  @P0 BRA `(.L_x_8) ;  /* 0xfffffff400300947 */ /* 0x000fea000383ffff */
[----:B------:R1:W-:Y:S01]  /*0e40*/  STG.E.64 desc[UR4][R6.64+0x8], R4 ;  /* 0x0000080406007986 */ /* 0x0003e2000c101b04 */
[----:B------:R-:W-:Y:S01]  /*0e50*/  VIADD R14, R14, 0x1 ;  /* 0x000000010e0e7836 */ /* 0x000fe20000000000 */
[----:B------:R-:W-:Y:S02]  /*0e60*/  LOP3.LUT R11, R13, 0x3, RZ, 0xc0, !PT ;  /* 0x000000030d0b7812 */ /* 0x000fe400078ec0ff */
[----:B------:R1:W-:Y:S02]  /*0e70*/  STG.E.64 desc[UR4][R6.64+0x10], R2 ;  /* 0x0000100206007986 */ /* 0x0003e4000c101b04 */
[----:B------:R-:W-:Y:S02]  /*0e80*/  ISETP.GE.U32.AND P0, PT, R14, R11, PT ;  /* 0x0000000b0e00720c */ /* 0x000fe40003f06070 */
[----:B------:R1:W-:Y:S11]  /*0e90*/  STG.E desc[UR4][R6.64+0x4], R15 ;  /* 0x0000040f06007986 */ /* 0x0003f6000c101904 */
[----:B------:R-:W-:Y:S05]  /*0ea0*/  @!P0 BRA `(.L_x_9) ;  /* 0xfffffff400048947 */ /* 0x000fea000383ffff */
.L_x_6:
[----:B------:R-:W-:Y:S05]  /*0eb0*/  BSYNC.RECONVERGENT B1 ;  /* 0x0000000000017941 */ /* 0x000fea0003800200 */
.L_x_5:
[C---:B------:R-:W-:Y:S01]  /*0ec0*/  ISETP.GT.U32.AND P0, PT, R13.reuse, 0x3, PT ;  /* 0x000000030d00780c */ /* 0x040fe20003f04070 */
[----:B------:R-:W-:Y:S01]  /*0ed0*/  VIADD R12, R12, 0x1 ;  /* 0x000000010c0c7836 */ /* 0x000fe20000000000 */
[--C-:B------:R-:W-:Y:S02]  /*0ee0*/  SHF.R.U64 R13, R13, 0x2, R0.reuse ;  /* 0x000000020d0d7819 */ /* 0x100fe40000001200 */
[----:B------:R-:W-:Y:S02]  /*0ef0*/  ISETP.GT.U32.AND.EX P0, PT, R0, RZ, PT, P0 ;  /* 0x000000ff0000720c */ /* 0x000fe40003f04100 */
[----:B------:R-:W-:-:S11]  /*0f00*/  SHF.R.U32.HI R0, RZ, 0x2, R0 ;  /* 0x00000002ff007819 */ /* 0x000fd60000011600 */
[----:B------:R-:W-:Y:S05]  /*0f10*/  @P0 BRA `(.L_x_10) ;  /* 0xfffffff000c80947 */ /* 0x000fea000383ffff */
.L_x_4:
[----:B------:R-:W-:Y:S05]  /*0f20*/  BSYNC.RECONVERGENT B0 ;  /* 0x0000000000007941 */ /* 0x000fea0003800200 */
.L_x_3:
[----:B------:R-:W-:Y:S04]  /*0f30*/  STG.E.64 desc[UR4][R6.64+0x18], RZ ;  /* 0x000018ff06007986 */ /* 0x000fe8000c101b04 */
[----:B------:R-:W-:Y:S04]  /*0f40*/  STG.E desc[UR4][R6.64+0x20], RZ ;  /* 0x000020ff06007986 */ /* 0x000fe8000c101904 */
[----:B------:R-:W-:Y:S01]  /*0f50*/  STG.E.64 desc[UR4][R6.64+0x28], RZ ;  /* 0x000028ff06007986 */ /* 0x000fe2000c101b04 */
[----:B------:R-:W-:Y:S05]  /*0f60*/  EXIT ;  /* 0x000000000000794d */ /* 0x000fea0003800000 */
.L_x_11:
        /* <DEDUP_REMOVED lines=9> */
.L_x_15:


//--------------------- .nv.global.init           --------------------------
	.section	.nv.global.init,"aw",@progbits
	.align	4
.nv.global.init:
	.type		d_beta,@object
	.size		d_beta,(mrg32k3aM1SubSeq - d_beta)
d_beta:
        /*0000*/ 	.byte	0xcd, 0xcc, 0x4c, 0x3e
	.type		mrg32k3aM1SubSeq,@object
	.size		mrg32k3aM1SubSeq,(mrg32k3aM2SubSeq - mrg32k3aM1SubSeq)
mrg32k3aM1SubSeq:
        /*0004*/ 	.byte	0x0b, 0xcc, 0xee, 0x04, 0x73, 0x29, 0x8b, 0x6f, 0xf6, 0x53, 0x03, 0xf6, 0x23, 0xf6, 0xea, 0xda
        /* <DEDUP_REMOVED lines=125> */
	.type		mrg32k3aM2SubSeq,@object
	.size		mrg32k3aM2SubSeq,(mrg32k3aM1 - mrg32k3aM2SubSeq)
mrg32k3aM2SubSeq:
        /* <DEDUP_REMOVED lines=126> */
	.type		mrg32k3aM1,@object
	.size		mrg32k3aM1,(mrg32k3aM1Seq - mrg32k3aM1)
mrg32k3aM1:
        /* <DEDUP_REMOVED lines=144> */
	.type		mrg32k3aM1Seq,@object
	.size		mrg32k3aM1Seq,(mrg32k3aM2 - mrg32k3aM1Seq)
mrg32k3aM1Seq:
        /* <DEDUP_REMOVED lines=144> */
	.type		mrg32k3aM2,@object
	.size		mrg32k3aM2,(mrg32k3aM2Seq - mrg32k3aM2)
mrg32k3aM2:
        /* <DEDUP_REMOVED lines=144> */
	.type		mrg32k3aM2Seq,@object
	.size		mrg32k3aM2Seq,(precalc_xorwow_matrix - mrg32k3aM2Seq)
mrg32k3aM2Seq:
        /* <DEDUP_REMOVED lines=144> */
	.type		precalc_xorwow_matrix,@object
	.size		precalc_xorwow_matrix,(precalc_xorwow_offset_matrix - precalc_xorwow_matrix)
precalc_xorwow_matrix:
        /* <DEDUP_REMOVED lines=6400> */
	.type		precalc_xorwow_offset_matrix,@object
	.size		precalc_xorwow_offset_matrix,(.L_1 - precalc_xorwow_offset_matrix)
precalc_xorwow_offset_matrix:
        /* <DEDUP_REMOVED lines=6400> */
.L_1:


//--------------------- .nv.shared._Z18update_white_sitesPiS_P17curandStateXORWOWf --------------------------
	.section	.nv.shared._Z18update_white_sitesPiS_P17curandStateXORWOWf,"aw",@nobits
	.sectionflags	@""
	.align	4
.nv.shared._Z18update_white_sitesPiS_P17curandStateXORWOWf:
	.zero		2320


//--------------------- .nv.shared.reserved.0     --------------------------
	.section	.nv.shared.reserved.0,"aw",@nobits
	.weak		__nv_reservedSMEM_offset_0_alias
	.size		__nv_reservedSMEM_offset_0_alias, 0, 64
	.other		__nv_reservedSMEM_offset_0_alias,@"STO_CUDA_RESERVED_SHARED STV_DEFAULT"
__nv_reservedSMEM_offset_0_alias:
	.zero		0
	.zero		64


//--------------------- .nv.shared._Z18update_black_sitesPiS_P17curandStateXORWOWf --------------------------
	.section	.nv.shared._Z18update_black_sitesPiS_P17curandStateXORWOWf,"aw",@nobits
	.sectionflags	@""
	.align	4
.nv.shared._Z18update_black_sitesPiS_P17curandStateXORWOWf:
	.zero		2320


//--------------------- .nv.constant0._Z18update_white_sitesPiS_P17curandStateXORWOWf --------------------------
	.section	.nv.constant0._Z18update_white_sitesPiS_P17curandStateXORWOWf,"a",@progbits
	.sectionflags	@""
	.align	4
.nv.constant0._Z18update_white_sitesPiS_P17curandStateXORWOWf:
	.zero		924


//--------------------- .nv.constant0._Z18update_black_sitesPiS_P17curandStateXORWOWf --------------------------
	.section	.nv.constant0._Z18update_black_sitesPiS_P17curandStateXORWOWf,"a",@progbits
	.sectionflags	@""
	.align	4
.nv.constant0._Z18update_black_sitesPiS_P17curandStateXORWOWf:
	.zero		924


//--------------------- .nv.constant0._Z15set_temperaturef --------------------------
	.section	.nv.constant0._Z15set_temperaturef,"a",@progbits
	.sectionflags	@""
	.align	4
.nv.constant0._Z15set_temperaturef:
	.zero		900


//--------------------- .nv.constant0._Z8init_rngP17curandStateXORWOWy --------------------------
	.section	.nv.constant0._Z8init_rngP17curandStateXORWOWy,"a",@progbits
	.sectionflags	@""
	.align	4
.nv.constant0._Z8init_rngP17curandStateXORWOWy:
	.zero		912


//--------------------- SYMBOLS --------------------------

	.type		.nv.reservedSmem.offset0,@object
	.size		.nv.reservedSmem.offset0,0x4
	.type		.nv.reservedSmem.cap,@object
	.size		.nv.reservedSmem.cap,0x4
